//
// Generated by NVIDIA NVVM Compiler
//
// Compiler Build ID: CL-36424714
// Cuda compilation tools, release 13.0, V13.0.88
// Based on NVVM 20.0.0
//

.version 9.0
.target sm_100
.address_size 64

	// .globl	_Z25haversine_distance_kerneliPKdS0_S0_S0_Pd
.func  (.param .align 16 .b8 func_retval0[16]) __internal_trig_reduction_slowpathd
(
	.param .b64 __internal_trig_reduction_slowpathd_param_0
)
;
.global .align 8 .b8 __cudart_i2opi_d[144] = {8, 93, 141, 31, 177, 95, 251, 107, 234, 146, 82, 138, 247, 57, 7, 61, 123, 241, 229, 235, 199, 186, 39, 117, 45, 234, 95, 158, 102, 63, 70, 79, 183, 9, 203, 39, 207, 126, 54, 109, 31, 109, 10, 90, 139, 17, 47, 239, 15, 152, 5, 222, 255, 151, 248, 31, 59, 40, 249, 189, 139, 95, 132, 156, 244, 57, 83, 131, 57, 214, 145, 57, 65, 126, 95, 180, 38, 112, 156, 233, 132, 68, 187, 46, 245, 53, 130, 232, 62, 167, 41, 177, 28, 235, 29, 254, 28, 146, 209, 9, 234, 46, 73, 6, 224, 210, 77, 66, 58, 110, 36, 183, 97, 197, 187, 222, 171, 99, 81, 254, 65, 144, 67, 60, 153, 149, 98, 219, 192, 221, 52, 245, 209, 87, 39, 252, 41, 21, 68, 78, 110, 131, 249, 162};
.global .align 16 .b8 __cudart_sin_cos_coeffs[128] = {70, 210, 176, 44, 241, 229, 90, 190, 146, 227, 172, 105, 227, 29, 199, 62, 161, 98, 219, 25, 160, 1, 42, 191, 24, 8, 17, 17, 17, 17, 129, 63, 84, 85, 85, 85, 85, 85, 197, 191, 0, 0, 0, 0, 0, 0, 0, 0, 0, 0, 0, 0, 0, 0, 0, 0, 100, 129, 253, 32, 131, 255, 168, 189, 40, 133, 239, 193, 167, 238, 33, 62, 217, 230, 6, 142, 79, 126, 146, 190, 233, 188, 221, 25, 160, 1, 250, 62, 71, 93, 193, 22, 108, 193, 86, 191, 81, 85, 85, 85, 85, 85, 165, 63, 0, 0, 0, 0, 0, 0, 224, 191, 0, 0, 0, 0, 0, 0, 240, 63};

.visible .entry _Z25haversine_distance_kerneliPKdS0_S0_S0_Pd(
	.param .u32 _Z25haversine_distance_kerneliPKdS0_S0_S0_Pd_param_0,
	.param .u64 .ptr .align 1 _Z25haversine_distance_kerneliPKdS0_S0_S0_Pd_param_1,
	.param .u64 .ptr .align 1 _Z25haversine_distance_kerneliPKdS0_S0_S0_Pd_param_2,
	.param .u64 .ptr .align 1 _Z25haversine_distance_kerneliPKdS0_S0_S0_Pd_param_3,
	.param .u64 .ptr .align 1 _Z25haversine_distance_kerneliPKdS0_S0_S0_Pd_param_4,
	.param .u64 .ptr .align 1 _Z25haversine_distance_kerneliPKdS0_S0_S0_Pd_param_5
)
{
	.reg .pred 	%p<25>;
	.reg .b32 	%r<67>;
	.reg .b64 	%rd<35>;
	.reg .b64 	%fd<215>;

	ld.param.u64 	%rd2, [_Z25haversine_distance_kerneliPKdS0_S0_S0_Pd_param_1];
	ld.param.u64 	%rd3, [_Z25haversine_distance_kerneliPKdS0_S0_S0_Pd_param_2];
	ld.param.u64 	%rd4, [_Z25haversine_distance_kerneliPKdS0_S0_S0_Pd_param_3];
	ld.param.u64 	%rd5, [_Z25haversine_distance_kerneliPKdS0_S0_S0_Pd_param_4];
	ld.param.u64 	%rd1, [_Z25haversine_distance_kerneliPKdS0_S0_S0_Pd_param_5];
	cvta.to.global.u64 	%rd6, %rd5;
	cvta.to.global.u64 	%rd7, %rd3;
	cvta.to.global.u64 	%rd8, %rd4;
	cvta.to.global.u64 	%rd9, %rd2;
	ld.global.f64 	%fd1, [%rd9];
	ld.global.f64 	%fd2, [%rd8];
	ld.global.f64 	%fd43, [%rd7];
	ld.global.f64 	%fd44, [%rd6];
	sub.f64 	%fd3, %fd43, %fd44;
	abs.f64 	%fd4, %fd1;
	setp.neu.f64 	%p1, %fd4, 0d7FF0000000000000;
	@%p1 bra 	$L__BB0_2;
	mov.f64 	%fd50, 0d0000000000000000;
	mul.rn.f64 	%fd206, %fd1, %fd50;
	mov.b32 	%r58, 1;
	bra.uni 	$L__BB0_5;
$L__BB0_2:
	mul.f64 	%fd45, %fd1, 0d3FE45F306DC9C883;
	cvt.rni.s32.f64 	%r57, %fd45;
	cvt.rn.f64.s32 	%fd46, %r57;
	fma.rn.f64 	%fd47, %fd46, 0dBFF921FB54442D18, %fd1;
	fma.rn.f64 	%fd48, %fd46, 0dBC91A62633145C00, %fd47;
	fma.rn.f64 	%fd206, %fd46, 0dB97B839A252049C0, %fd48;
	setp.ltu.f64 	%p2, %fd4, 0d41E0000000000000;
	@%p2 bra 	$L__BB0_4;
	{ // callseq 0, 0
	.param .b64 param0;
	st.param.f64 	[param0], %fd1;
	.param .align 16 .b8 retval0[16];
	call.uni (retval0), 
	__internal_trig_reduction_slowpathd, 
	(
	param0
	);
	ld.param.f64 	%fd206, [retval0];
	ld.param.b32 	%r57, [retval0+8];
	} // callseq 0
$L__BB0_4:
	add.s32 	%r58, %r57, 1;
$L__BB0_5:
	shl.b32 	%r29, %r58, 6;
	cvt.u64.u32 	%rd10, %r29;
	and.b64  	%rd11, %rd10, 64;
	mov.u64 	%rd12, __cudart_sin_cos_coeffs;
	add.s64 	%rd13, %rd12, %rd11;
	mul.rn.f64 	%fd51, %fd206, %fd206;
	and.b32  	%r30, %r58, 1;
	setp.eq.b32 	%p3, %r30, 1;
	selp.f64 	%fd52, 0dBDA8FF8320FD8164, 0d3DE5DB65F9785EBA, %p3;
	ld.global.nc.v2.f64 	{%fd53, %fd54}, [%rd13];
	fma.rn.f64 	%fd55, %fd52, %fd51, %fd53;
	fma.rn.f64 	%fd56, %fd55, %fd51, %fd54;
	ld.global.nc.v2.f64 	{%fd57, %fd58}, [%rd13+16];
	fma.rn.f64 	%fd59, %fd56, %fd51, %fd57;
	fma.rn.f64 	%fd60, %fd59, %fd51, %fd58;
	ld.global.nc.v2.f64 	{%fd61, %fd62}, [%rd13+32];
	fma.rn.f64 	%fd63, %fd60, %fd51, %fd61;
	fma.rn.f64 	%fd64, %fd63, %fd51, %fd62;
	fma.rn.f64 	%fd65, %fd64, %fd206, %fd206;
	fma.rn.f64 	%fd66, %fd64, %fd51, 0d3FF0000000000000;
	selp.f64 	%fd67, %fd66, %fd65, %p3;
	and.b32  	%r31, %r58, 2;
	setp.eq.s32 	%p4, %r31, 0;
	mov.f64 	%fd68, 0d0000000000000000;
	sub.f64 	%fd69, %fd68, %fd67;
	selp.f64 	%fd10, %fd67, %fd69, %p4;
	abs.f64 	%fd11, %fd2;
	setp.neu.f64 	%p5, %fd11, 0d7FF0000000000000;
	@%p5 bra 	$L__BB0_7;
	mov.f64 	%fd75, 0d0000000000000000;
	mul.rn.f64 	%fd208, %fd2, %fd75;
	mov.b32 	%r60, 1;
	bra.uni 	$L__BB0_10;
$L__BB0_7:
	mul.f64 	%fd70, %fd2, 0d3FE45F306DC9C883;
	cvt.rni.s32.f64 	%r59, %fd70;
	cvt.rn.f64.s32 	%fd71, %r59;
	fma.rn.f64 	%fd72, %fd71, 0dBFF921FB54442D18, %fd2;
	fma.rn.f64 	%fd73, %fd71, 0dBC91A62633145C00, %fd72;
	fma.rn.f64 	%fd208, %fd71, 0dB97B839A252049C0, %fd73;
	setp.ltu.f64 	%p6, %fd11, 0d41E0000000000000;
	@%p6 bra 	$L__BB0_9;
	{ // callseq 1, 0
	.param .b64 param0;
	st.param.f64 	[param0], %fd2;
	.param .align 16 .b8 retval0[16];
	call.uni (retval0), 
	__internal_trig_reduction_slowpathd, 
	(
	param0
	);
	ld.param.f64 	%fd208, [retval0];
	ld.param.b32 	%r59, [retval0+8];
	} // callseq 1
$L__BB0_9:
	add.s32 	%r60, %r59, 1;
$L__BB0_10:
	shl.b32 	%r34, %r60, 6;
	cvt.u64.u32 	%rd14, %r34;
	and.b64  	%rd15, %rd14, 64;
	add.s64 	%rd17, %rd12, %rd15;
	mul.rn.f64 	%fd76, %fd208, %fd208;
	and.b32  	%r35, %r60, 1;
	setp.eq.b32 	%p7, %r35, 1;
	selp.f64 	%fd77, 0dBDA8FF8320FD8164, 0d3DE5DB65F9785EBA, %p7;
	ld.global.nc.v2.f64 	{%fd78, %fd79}, [%rd17];
	fma.rn.f64 	%fd80, %fd77, %fd76, %fd78;
	fma.rn.f64 	%fd81, %fd80, %fd76, %fd79;
	ld.global.nc.v2.f64 	{%fd82, %fd83}, [%rd17+16];
	fma.rn.f64 	%fd84, %fd81, %fd76, %fd82;
	fma.rn.f64 	%fd85, %fd84, %fd76, %fd83;
	ld.global.nc.v2.f64 	{%fd86, %fd87}, [%rd17+32];
	fma.rn.f64 	%fd88, %fd85, %fd76, %fd86;
	fma.rn.f64 	%fd89, %fd88, %fd76, %fd87;
	fma.rn.f64 	%fd90, %fd89, %fd208, %fd208;
	fma.rn.f64 	%fd91, %fd89, %fd76, 0d3FF0000000000000;
	selp.f64 	%fd92, %fd91, %fd90, %p7;
	and.b32  	%r36, %r60, 2;
	setp.eq.s32 	%p8, %r36, 0;
	mov.f64 	%fd93, 0d0000000000000000;
	sub.f64 	%fd94, %fd93, %fd92;
	selp.f64 	%fd95, %fd92, %fd94, %p8;
	mul.f64 	%fd17, %fd10, %fd95;
	sub.f64 	%fd96, %fd1, %fd2;
	cvt.rmi.f64.f64 	%fd97, %fd96;
	mul.f64 	%fd18, %fd97, 0d3FE0000000000000;
	abs.f64 	%fd19, %fd18;
	setp.neu.f64 	%p9, %fd19, 0d7FF0000000000000;
	@%p9 bra 	$L__BB0_12;
	mov.f64 	%fd103, 0d0000000000000000;
	mul.rn.f64 	%fd209, %fd18, %fd103;
	mov.b32 	%r61, 0;
	bra.uni 	$L__BB0_14;
$L__BB0_12:
	mul.f64 	%fd98, %fd18, 0d3FE45F306DC9C883;
	cvt.rni.s32.f64 	%r61, %fd98;
	cvt.rn.f64.s32 	%fd99, %r61;
	fma.rn.f64 	%fd100, %fd99, 0dBFF921FB54442D18, %fd18;
	fma.rn.f64 	%fd101, %fd99, 0dBC91A62633145C00, %fd100;
	fma.rn.f64 	%fd209, %fd99, 0dB97B839A252049C0, %fd101;
	setp.ltu.f64 	%p10, %fd19, 0d41E0000000000000;
	@%p10 bra 	$L__BB0_14;
	{ // callseq 2, 0
	.param .b64 param0;
	st.param.f64 	[param0], %fd18;
	.param .align 16 .b8 retval0[16];
	call.uni (retval0), 
	__internal_trig_reduction_slowpathd, 
	(
	param0
	);
	ld.param.f64 	%fd209, [retval0];
	ld.param.b32 	%r61, [retval0+8];
	} // callseq 2
$L__BB0_14:
	setp.neu.f64 	%p11, %fd19, 0d7FF0000000000000;
	shl.b32 	%r39, %r61, 6;
	cvt.u64.u32 	%rd18, %r39;
	and.b64  	%rd19, %rd18, 64;
	add.s64 	%rd21, %rd12, %rd19;
	mul.rn.f64 	%fd104, %fd209, %fd209;
	and.b32  	%r40, %r61, 1;
	setp.eq.b32 	%p12, %r40, 1;
	selp.f64 	%fd105, 0dBDA8FF8320FD8164, 0d3DE5DB65F9785EBA, %p12;
	ld.global.nc.v2.f64 	{%fd106, %fd107}, [%rd21];
	fma.rn.f64 	%fd108, %fd105, %fd104, %fd106;
	fma.rn.f64 	%fd109, %fd108, %fd104, %fd107;
	ld.global.nc.v2.f64 	{%fd110, %fd111}, [%rd21+16];
	fma.rn.f64 	%fd112, %fd109, %fd104, %fd110;
	fma.rn.f64 	%fd113, %fd112, %fd104, %fd111;
	ld.global.nc.v2.f64 	{%fd114, %fd115}, [%rd21+32];
	fma.rn.f64 	%fd116, %fd113, %fd104, %fd114;
	fma.rn.f64 	%fd117, %fd116, %fd104, %fd115;
	fma.rn.f64 	%fd118, %fd117, %fd209, %fd209;
	fma.rn.f64 	%fd119, %fd117, %fd104, 0d3FF0000000000000;
	selp.f64 	%fd120, %fd119, %fd118, %p12;
	and.b32  	%r41, %r61, 2;
	setp.eq.s32 	%p13, %r41, 0;
	mov.f64 	%fd121, 0d0000000000000000;
	sub.f64 	%fd122, %fd121, %fd120;
	selp.f64 	%fd24, %fd120, %fd122, %p13;
	@%p11 bra 	$L__BB0_16;
	mov.f64 	%fd128, 0d0000000000000000;
	mul.rn.f64 	%fd211, %fd18, %fd128;
	mov.b32 	%r63, 1;
	bra.uni 	$L__BB0_19;
$L__BB0_16:
	mul.f64 	%fd123, %fd18, 0d3FE45F306DC9C883;
	cvt.rni.s32.f64 	%r62, %fd123;
	cvt.rn.f64.s32 	%fd124, %r62;
	fma.rn.f64 	%fd125, %fd124, 0dBFF921FB54442D18, %fd18;
	fma.rn.f64 	%fd126, %fd124, 0dBC91A62633145C00, %fd125;
	fma.rn.f64 	%fd211, %fd124, 0dB97B839A252049C0, %fd126;
	setp.ltu.f64 	%p14, %fd19, 0d41E0000000000000;
	@%p14 bra 	$L__BB0_18;
	{ // callseq 3, 0
	.param .b64 param0;
	st.param.f64 	[param0], %fd18;
	.param .align 16 .b8 retval0[16];
	call.uni (retval0), 
	__internal_trig_reduction_slowpathd, 
	(
	param0
	);
	ld.param.f64 	%fd211, [retval0];
	ld.param.b32 	%r62, [retval0+8];
	} // callseq 3
$L__BB0_18:
	add.s32 	%r63, %r62, 1;
$L__BB0_19:
	shl.b32 	%r44, %r63, 6;
	cvt.u64.u32 	%rd22, %r44;
	and.b64  	%rd23, %rd22, 64;
	add.s64 	%rd25, %rd12, %rd23;
	mul.rn.f64 	%fd129, %fd211, %fd211;
	and.b32  	%r45, %r63, 1;
	setp.eq.b32 	%p15, %r45, 1;
	selp.f64 	%fd130, 0dBDA8FF8320FD8164, 0d3DE5DB65F9785EBA, %p15;
	ld.global.nc.v2.f64 	{%fd131, %fd132}, [%rd25];
	fma.rn.f64 	%fd133, %fd130, %fd129, %fd131;
	fma.rn.f64 	%fd134, %fd133, %fd129, %fd132;
	ld.global.nc.v2.f64 	{%fd135, %fd136}, [%rd25+16];
	fma.rn.f64 	%fd137, %fd134, %fd129, %fd135;
	fma.rn.f64 	%fd138, %fd137, %fd129, %fd136;
	ld.global.nc.v2.f64 	{%fd139, %fd140}, [%rd25+32];
	fma.rn.f64 	%fd141, %fd138, %fd129, %fd139;
	fma.rn.f64 	%fd142, %fd141, %fd129, %fd140;
	fma.rn.f64 	%fd143, %fd142, %fd211, %fd211;
	fma.rn.f64 	%fd144, %fd142, %fd129, 0d3FF0000000000000;
	selp.f64 	%fd145, %fd144, %fd143, %p15;
	and.b32  	%r46, %r63, 2;
	setp.eq.s32 	%p16, %r46, 0;
	mov.f64 	%fd146, 0d0000000000000000;
	sub.f64 	%fd147, %fd146, %fd145;
	selp.f64 	%fd148, %fd145, %fd147, %p16;
	add.f64 	%fd149, %fd24, %fd24;
	mul.f64 	%fd30, %fd149, %fd148;
	cvt.rmi.f64.f64 	%fd150, %fd3;
	mul.f64 	%fd31, %fd150, 0d3FE0000000000000;
	abs.f64 	%fd32, %fd31;
	setp.neu.f64 	%p17, %fd32, 0d7FF0000000000000;
	@%p17 bra 	$L__BB0_21;
	mov.f64 	%fd156, 0d0000000000000000;
	mul.rn.f64 	%fd212, %fd31, %fd156;
	mov.b32 	%r64, 0;
	bra.uni 	$L__BB0_23;
$L__BB0_21:
	mul.f64 	%fd151, %fd31, 0d3FE45F306DC9C883;
	cvt.rni.s32.f64 	%r64, %fd151;
	cvt.rn.f64.s32 	%fd152, %r64;
	fma.rn.f64 	%fd153, %fd152, 0dBFF921FB54442D18, %fd31;
	fma.rn.f64 	%fd154, %fd152, 0dBC91A62633145C00, %fd153;
	fma.rn.f64 	%fd212, %fd152, 0dB97B839A252049C0, %fd154;
	setp.ltu.f64 	%p18, %fd32, 0d41E0000000000000;
	@%p18 bra 	$L__BB0_23;
	{ // callseq 4, 0
	.param .b64 param0;
	st.param.f64 	[param0], %fd31;
	.param .align 16 .b8 retval0[16];
	call.uni (retval0), 
	__internal_trig_reduction_slowpathd, 
	(
	param0
	);
	ld.param.f64 	%fd212, [retval0];
	ld.param.b32 	%r64, [retval0+8];
	} // callseq 4
$L__BB0_23:
	setp.neu.f64 	%p19, %fd32, 0d7FF0000000000000;
	shl.b32 	%r49, %r64, 6;
	cvt.u64.u32 	%rd26, %r49;
	and.b64  	%rd27, %rd26, 64;
	add.s64 	%rd29, %rd12, %rd27;
	mul.rn.f64 	%fd157, %fd212, %fd212;
	and.b32  	%r50, %r64, 1;
	setp.eq.b32 	%p20, %r50, 1;
	selp.f64 	%fd158, 0dBDA8FF8320FD8164, 0d3DE5DB65F9785EBA, %p20;
	ld.global.nc.v2.f64 	{%fd159, %fd160}, [%rd29];
	fma.rn.f64 	%fd161, %fd158, %fd157, %fd159;
	fma.rn.f64 	%fd162, %fd161, %fd157, %fd160;
	ld.global.nc.v2.f64 	{%fd163, %fd164}, [%rd29+16];
	fma.rn.f64 	%fd165, %fd162, %fd157, %fd163;
	fma.rn.f64 	%fd166, %fd165, %fd157, %fd164;
	ld.global.nc.v2.f64 	{%fd167, %fd168}, [%rd29+32];
	fma.rn.f64 	%fd169, %fd166, %fd157, %fd167;
	fma.rn.f64 	%fd170, %fd169, %fd157, %fd168;
	fma.rn.f64 	%fd171, %fd170, %fd212, %fd212;
	fma.rn.f64 	%fd172, %fd170, %fd157, 0d3FF0000000000000;
	selp.f64 	%fd173, %fd172, %fd171, %p20;
	and.b32  	%r51, %r64, 2;
	setp.eq.s32 	%p21, %r51, 0;
	mov.f64 	%fd174, 0d0000000000000000;
	sub.f64 	%fd175, %fd174, %fd173;
	selp.f64 	%fd37, %fd173, %fd175, %p21;
	@%p19 bra 	$L__BB0_25;
	mov.f64 	%fd181, 0d0000000000000000;
	mul.rn.f64 	%fd214, %fd31, %fd181;
	mov.b32 	%r66, 1;
	bra.uni 	$L__BB0_28;
$L__BB0_25:
	mul.f64 	%fd176, %fd31, 0d3FE45F306DC9C883;
	cvt.rni.s32.f64 	%r65, %fd176;
	cvt.rn.f64.s32 	%fd177, %r65;
	fma.rn.f64 	%fd178, %fd177, 0dBFF921FB54442D18, %fd31;
	fma.rn.f64 	%fd179, %fd177, 0dBC91A62633145C00, %fd178;
	fma.rn.f64 	%fd214, %fd177, 0dB97B839A252049C0, %fd179;
	setp.ltu.f64 	%p22, %fd32, 0d41E0000000000000;
	@%p22 bra 	$L__BB0_27;
	{ // callseq 5, 0
	.param .b64 param0;
	st.param.f64 	[param0], %fd31;
	.param .align 16 .b8 retval0[16];
	call.uni (retval0), 
	__internal_trig_reduction_slowpathd, 
	(
	param0
	);
	ld.param.f64 	%fd214, [retval0];
	ld.param.b32 	%r65, [retval0+8];
	} // callseq 5
$L__BB0_27:
	add.s32 	%r66, %r65, 1;
$L__BB0_28:
	add.f64 	%fd182, %fd37, %fd37;
	cvta.to.global.u64 	%rd30, %rd1;
	shl.b32 	%r54, %r66, 6;
	cvt.u64.u32 	%rd31, %r54;
	and.b64  	%rd32, %rd31, 64;
	add.s64 	%rd34, %rd12, %rd32;
	mul.rn.f64 	%fd183, %fd214, %fd214;
	and.b32  	%r55, %r66, 1;
	setp.eq.b32 	%p23, %r55, 1;
	selp.f64 	%fd184, 0dBDA8FF8320FD8164, 0d3DE5DB65F9785EBA, %p23;
	ld.global.nc.v2.f64 	{%fd185, %fd186}, [%rd34];
	fma.rn.f64 	%fd187, %fd184, %fd183, %fd185;
	fma.rn.f64 	%fd188, %fd187, %fd183, %fd186;
	ld.global.nc.v2.f64 	{%fd189, %fd190}, [%rd34+16];
	fma.rn.f64 	%fd191, %fd188, %fd183, %fd189;
	fma.rn.f64 	%fd192, %fd191, %fd183, %fd190;
	ld.global.nc.v2.f64 	{%fd193, %fd194}, [%rd34+32];
	fma.rn.f64 	%fd195, %fd192, %fd183, %fd193;
	fma.rn.f64 	%fd196, %fd195, %fd183, %fd194;
	fma.rn.f64 	%fd197, %fd196, %fd214, %fd214;
	fma.rn.f64 	%fd198, %fd196, %fd183, 0d3FF0000000000000;
	selp.f64 	%fd199, %fd198, %fd197, %p23;
	and.b32  	%r56, %r66, 2;
	setp.eq.s32 	%p24, %r56, 0;
	mov.f64 	%fd200, 0d0000000000000000;
	sub.f64 	%fd201, %fd200, %fd199;
	selp.f64 	%fd202, %fd199, %fd201, %p24;
	mul.f64 	%fd203, %fd182, %fd202;
	fma.rn.f64 	%fd204, %fd17, %fd203, %fd30;
	st.global.f64 	[%rd30], %fd204;
	ret;

}
.func  (.param .align 16 .b8 func_retval0[16]) __internal_trig_reduction_slowpathd(
	.param .b64 __internal_trig_reduction_slowpathd_param_0
)
{
	.local .align 8 .b8 	__local_depot1[40];
	.reg .b64 	%SP;
	.reg .b64 	%SPL;
	.reg .pred 	%p<10>;
	.reg .b32 	%r<47>;
	.reg .b64 	%rd<74>;
	.reg .b64 	%fd<5>;

	mov.u64 	%SPL, __local_depot1;
	ld.param.f64 	%fd4, [__internal_trig_reduction_slowpathd_param_0];
	add.u64 	%rd1, %SPL, 0;
	{
	.reg .b32 %temp; 
	mov.b64 	{%temp, %r1}, %fd4;
	}
	shr.u32 	%r2, %r1, 20;
	and.b32  	%r3, %r2, 2047;
	setp.eq.s32 	%p1, %r3, 2047;
	mov.b32 	%r46, 0;
	@%p1 bra 	$L__BB1_9;
	add.s32 	%r20, %r3, -1024;
	mov.b64 	%rd20, %fd4;
	shl.b64 	%rd2, %rd20, 11;
	shr.u32 	%r4, %r20, 6;
	sub.s32 	%r45, 15, %r4;
	sub.s32 	%r21, 19, %r4;
	setp.lt.u32 	%p2, %r20, 128;
	selp.b32 	%r6, 18, %r21, %p2;
	setp.ge.s32 	%p3, %r45, %r6;
	mov.b64 	%rd70, 0;
	@%p3 bra 	$L__BB1_4;
	add.s32 	%r23, %r6, %r4;
	neg.s32 	%r43, %r23;
	or.b64  	%rd3, %rd2, -9223372036854775808;
	mov.b64 	%rd70, 0;
	mov.b32 	%r42, 0;
	mov.u64 	%rd25, __cudart_i2opi_d;
	mov.u32 	%r44, %r45;
$L__BB1_3:
	.pragma "nounroll";
	mul.wide.s32 	%rd22, %r42, 8;
	add.s64 	%rd23, %rd1, %rd22;
	mul.wide.s32 	%rd24, %r44, 8;
	add.s64 	%rd26, %rd25, %rd24;
	ld.global.nc.u64 	%rd27, [%rd26];
	{
	.reg .u32 %r0, %r1, %r2, %r3, %alo, %ahi, %blo, %bhi, %clo, %chi;
	mov.b64 	{%alo,%ahi}, %rd27;
	mov.b64 	{%blo,%bhi}, %rd3;
	mov.b64 	{%clo,%chi}, %rd70;
	mad.lo.cc.u32 	%r0, %alo, %blo, %clo;
	madc.hi.cc.u32 	%r1, %alo, %blo, %chi;
	madc.hi.u32 	%r2, %alo, %bhi, 0;
	mad.lo.cc.u32 	%r1, %alo, %bhi, %r1;
	madc.hi.cc.u32 	%r2, %ahi, %blo, %r2;
	madc.hi.u32 	%r3, %ahi, %bhi, 0;
	mad.lo.cc.u32 	%r1, %ahi, %blo, %r1;
	madc.lo.cc.u32 	%r2, %ahi, %bhi, %r2;
	addc.u32 	%r3, %r3, 0;
	mov.b64 	%rd28, {%r0,%r1};
	mov.b64 	%rd70, {%r2,%r3};
	}
	st.local.u64 	[%rd23], %rd28;
	add.s32 	%r44, %r44, 1;
	add.s32 	%r43, %r43, 1;
	add.s32 	%r42, %r42, 1;
	setp.ne.s32 	%p4, %r43, -15;
	mov.u32 	%r45, %r6;
	@%p4 bra 	$L__BB1_3;
$L__BB1_4:
	cvt.s64.s32 	%rd29, %r45;
	cvt.u64.u32 	%rd30, %r4;
	add.s64 	%rd31, %rd30, %rd29;
	shl.b64 	%rd32, %rd31, 3;
	add.s64 	%rd33, %rd1, %rd32;
	st.local.u64 	[%rd33+-120], %rd70;
	and.b32  	%r15, %r2, 63;
	ld.local.u64 	%rd72, [%rd1+16];
	ld.local.u64 	%rd71, [%rd1+24];
	setp.eq.s32 	%p5, %r15, 0;
	@%p5 bra 	$L__BB1_6;
	shl.b64 	%rd34, %rd71, %r15;
	shr.u64 	%rd35, %rd72, 1;
	xor.b32  	%r24, %r15, 63;
	shr.u64 	%rd36, %rd35, %r24;
	or.b64  	%rd71, %rd34, %rd36;
	ld.local.u64 	%rd37, [%rd1+8];
	shl.b64 	%rd38, %rd72, %r15;
	shr.u64 	%rd39, %rd37, 1;
	shr.u64 	%rd40, %rd39, %r24;
	or.b64  	%rd72, %rd38, %rd40;
$L__BB1_6:
	and.b32  	%r25, %r1, -2147483648;
	shr.u64 	%rd41, %rd71, 62;
	cvt.u32.u64 	%r26, %rd41;
	mov.b64 	{%r27, %r28}, %rd71;
	mov.b64 	{%r29, %r30}, %rd72;
	shf.l.wrap.b32 	%r31, %r30, %r27, 2;
	shf.l.wrap.b32 	%r32, %r27, %r28, 2;
	mov.b64 	%rd42, {%r31, %r32};
	shl.b64 	%rd43, %rd72, 2;
	shr.u64 	%rd44, %rd42, 63;
	cvt.u32.u64 	%r33, %rd44;
	add.s32 	%r34, %r33, %r26;
	setp.eq.s32 	%p6, %r25, 0;
	neg.s32 	%r35, %r34;
	selp.b32 	%r46, %r34, %r35, %p6;
	setp.gt.s64 	%p7, %rd42, -1;
	mov.b64 	%rd45, 0;
	{
	.reg .u32 %r0, %r1, %r2, %r3, %a0, %a1, %a2, %a3, %b0, %b1, %b2, %b3;
	mov.b64 	{%a0,%a1}, %rd45;
	mov.b64 	{%a2,%a3}, %rd45;
	mov.b64 	{%b0,%b1}, %rd43;
	mov.b64 	{%b2,%b3}, %rd42;
	sub.cc.u32 	%r0, %a0, %b0;
	subc.cc.u32 	%r1, %a1, %b1;
	subc.cc.u32 	%r2, %a2, %b2;
	subc.u32 	%r3, %a3, %b3;
	mov.b64 	%rd46, {%r0,%r1};
	mov.b64 	%rd47, {%r2,%r3};
	}
	xor.b32  	%r36, %r25, -2147483648;
	selp.b64 	%rd73, %rd42, %rd47, %p7;
	selp.b64 	%rd14, %rd43, %rd46, %p7;
	selp.b32 	%r17, %r25, %r36, %p7;
	clz.b64 	%r37, %rd73;
	cvt.u64.u32 	%rd15, %r37;
	setp.eq.s32 	%p8, %r37, 0;
	@%p8 bra 	$L__BB1_8;
	cvt.u32.u64 	%r38, %rd15;
	and.b32  	%r39, %r38, 63;
	shl.b64 	%rd48, %rd73, %r39;
	shr.u64 	%rd49, %rd14, 1;
	not.b32 	%r40, %r38;
	and.b32  	%r41, %r40, 63;
	shr.u64 	%rd50, %rd49, %r41;
	or.b64  	%rd73, %rd48, %rd50;
$L__BB1_8:
	mov.b64 	%rd51, -3958705157555305931;
	{
	.reg .u32 %r0, %r1, %r2, %r3, %alo, %ahi, %blo, %bhi;
	mov.b64 	{%alo,%ahi}, %rd73;
	mov.b64 	{%blo,%bhi}, %rd51;
	mul.lo.u32 	%r0, %alo, %blo;
	mul.hi.u32 	%r1, %alo, %blo;
	mad.lo.cc.u32 	%r1, %alo, %bhi, %r1;
	madc.hi.u32 	%r2, %alo, %bhi, 0;
	mad.lo.cc.u32 	%r1, %ahi, %blo, %r1;
	madc.hi.cc.u32 	%r2, %ahi, %blo, %r2;
	madc.hi.u32 	%r3, %ahi, %bhi, 0;
	mad.lo.cc.u32 	%r2, %ahi, %bhi, %r2;
	addc.u32 	%r3, %r3, 0;
	mov.b64 	%rd52, {%r0,%r1};
	mov.b64 	%rd53, {%r2,%r3};
	}
	setp.gt.s64 	%p9, %rd53, 0;
	{
	.reg .u32 %r0, %r1, %r2, %r3, %a0, %a1, %a2, %a3, %b0, %b1, %b2, %b3;
	mov.b64 	{%a0,%a1}, %rd52;
	mov.b64 	{%a2,%a3}, %rd53;
	mov.b64 	{%b0,%b1}, %rd52;
	mov.b64 	{%b2,%b3}, %rd53;
	add.cc.u32 	%r0, %a0, %b0;
	addc.cc.u32 	%r1, %a1, %b1;
	addc.cc.u32 	%r2, %a2, %b2;
	addc.u32 	%r3, %a3, %b3;
	mov.b64 	%rd54, {%r0,%r1};
	mov.b64 	%rd55, {%r2,%r3};
	}
	selp.b64 	%rd56, %rd55, %rd53, %p9;
	selp.s64 	%rd57, -1, 0, %p9;
	sub.s64 	%rd58, %rd57, %rd15;
	cvt.u64.u32 	%rd59, %r17;
	shl.b64 	%rd60, %rd59, 32;
	add.s64 	%rd61, %rd56, 1;
	shr.u64 	%rd62, %rd61, 10;
	add.s64 	%rd63, %rd62, 1;
	shr.u64 	%rd64, %rd63, 1;
	shl.b64 	%rd65, %rd58, 52;
	add.s64 	%rd66, %rd65, %rd64;
	add.s64 	%rd67, %rd66, 4602678819172646912;
	or.b64  	%rd68, %rd67, %rd60;
	mov.b64 	%fd4, %rd68;
$L__BB1_9:
	st.param.f64 	[func_retval0], %fd4;
	st.param.b32 	[func_retval0+8], %r46;
	ret;

}


// ===== COMPILED SASS (sm_100) =====

	.target	sm_100

	.elftype	@"ET_EXEC"


//--------------------- .note.nv.tkinfo           --------------------------
	.section	.note.nv.tkinfo,"",@"SHT_NOTE"
	.sectionflags	@"SHF_NOTE_NV_TKINFO"
	.tkinfo
        /*0018*/ 	.word	0x00000002
        /*0030*/ 	.string	""
        /*0030*/ 	.string	"ptxas"
        /*0030*/ 	.string	"Cuda compilation tools, release 13.0, V13.0.88"
        /*0030*/ 	.string	"Build cuda_13.0.r13.0/compiler.36424714_0"
        /*0030*/ 	.string	"-arch sm_100 -m 64 "



//--------------------- .note.nv.cuinfo           --------------------------
	.section	.note.nv.cuinfo,"",@"SHT_NOTE"
	.sectionflags	@"SHF_NOTE_NV_CUINFO"
        /*0018*/ 	.short	0x0002
        /*001a*/ 	.short	0x0064
        /*001c*/ 	.short	0x0082
	.zero		2


//--------------------- .nv.info                  --------------------------
	.section	.nv.info,"",@"SHT_CUDA_INFO"
	.align	4


	//----- nvinfo : EIATTR_REGCOUNT
	.align		4
        /*0000*/ 	.byte	0x04, 0x2f
        /*0002*/ 	.short	(.L_3 - .L_2)
	.align		4
.L_2:
        /*0004*/ 	.word	index@(_Z25haversine_distance_kerneliPKdS0_S0_S0_Pd)
        /*0008*/ 	.word	0x00000020


	//----- nvinfo : EIATTR_FRAME_SIZE
	.align		4
.L_3:
        /*000c*/ 	.byte	0x04, 0x11
        /*000e*/ 	.short	(.L_5 - .L_4)
	.align		4
.L_4:
        /*0010*/ 	.word	index@($_Z25haversine_distance_kerneliPKdS0_S0_S0_Pd$__internal_trig_reduction_slowpathd)
        /*0014*/ 	.word	0x00000028


	//----- nvinfo : EIATTR_FRAME_SIZE
	.align		4
.L_5:
        /*0018*/ 	.byte	0x04, 0x11
        /*001a*/ 	.short	(.L_7 - .L_6)
	.align		4
.L_6:
        /*001c*/ 	.word	index@(_Z25haversine_distance_kerneliPKdS0_S0_S0_Pd)
        /*0020*/ 	.word	0x00000028


	//----- nvinfo : EIATTR_MIN_STACK_SIZE
	.align		4
.L_7:
        /*0024*/ 	.byte	0x04, 0x12
        /*0026*/ 	.short	(.L_9 - .L_8)
	.align		4
.L_8:
        /*0028*/ 	.word	index@(_Z25haversine_distance_kerneliPKdS0_S0_S0_Pd)
        /*002c*/ 	.word	0x00000028
.L_9:


//--------------------- .nv.compat                --------------------------
	.section	.nv.compat,"",@"SHT_CUDA_COMPAT_INFO"
	.align	4
        /*0000*/ 	.byte	0x02, 0x09, 0x00, 0x00, 0x02, 0x02, 0x01, 0x00, 0x02, 0x05, 0x05, 0x00, 0x03, 0x07, 0x01, 0x01
        /*0010*/ 	.byte	0x02, 0x03, 0x00, 0x00, 0x02, 0x06, 0x01, 0x00, 0x04, 0x0b, 0x08, 0x00, 0x01, 0x00, 0x00, 0x00
        /*0020*/ 	.byte	0x00, 0x00, 0x00, 0x00


//--------------------- .nv.info._Z25haversine_distance_kerneliPKdS0_S0_S0_Pd --------------------------
	.section	.nv.info._Z25haversine_distance_kerneliPKdS0_S0_S0_Pd,"",@"SHT_CUDA_INFO"
	.sectionflags	@""
	.align	4


	//----- nvinfo : EIATTR_CUDA_API_VERSION
	.align		4
        /*0000*/ 	.byte	0x04, 0x37
        /*0002*/ 	.short	(.L_11 - .L_10)
.L_10:
        /*0004*/ 	.word	0x00000082


	//----- nvinfo : EIATTR_KPARAM_INFO
	.align		4
.L_11:
        /*0008*/ 	.byte	0x04, 0x17
        /*000a*/ 	.short	(.L_13 - .L_12)
.L_12:
        /*000c*/ 	.word	0x00000000
        /*0010*/ 	.short	0x0005
        /*0012*/ 	.short	0x0028
        /*0014*/ 	.byte	0x00, 0xf5, 0x21, 0x00


	//----- nvinfo : EIATTR_KPARAM_INFO
	.align		4
.L_13:
        /*0018*/ 	.byte	0x04, 0x17
        /*001a*/ 	.short	(.L_15 - .L_14)
.L_14:
        /*001c*/ 	.word	0x00000000
        /*0020*/ 	.short	0x0004
        /*0022*/ 	.short	0x0020
        /*0024*/ 	.byte	0x00, 0xf5, 0x21, 0x00


	//----- nvinfo : EIATTR_KPARAM_INFO
	.align		4
.L_15:
        /*0028*/ 	.byte	0x04, 0x17
        /*002a*/ 	.short	(.L_17 - .L_16)
.L_16:
        /*002c*/ 	.word	0x00000000
        /*0030*/ 	.short	0x0003
        /*0032*/ 	.short	0x0018
        /*0034*/ 	.byte	0x00, 0xf5, 0x21, 0x00


	//----- nvinfo : EIATTR_KPARAM_INFO
	.align		4
.L_17:
        /*0038*/ 	.byte	0x04, 0x17
        /*003a*/ 	.short	(.L_19 - .L_18)
.L_18:
        /*003c*/ 	.word	0x00000000
        /*0040*/ 	.short	0x0002
        /*0042*/ 	.short	0x0010
        /*0044*/ 	.byte	0x00, 0xf5, 0x21, 0x00


	//----- nvinfo : EIATTR_KPARAM_INFO
	.align		4
.L_19:
        /*0048*/ 	.byte	0x04, 0x17
        /*004a*/ 	.short	(.L_21 - .L_20)
.L_20:
        /*004c*/ 	.word	0x00000000
        /*0050*/ 	.short	0x0001
        /*0052*/ 	.short	0x0008
        /*0054*/ 	.byte	0x00, 0xf5, 0x21, 0x00


	//----- nvinfo : EIATTR_KPARAM_INFO
	.align		4
.L_21:
        /*0058*/ 	.byte	0x04, 0x17
        /*005a*/ 	.short	(.L_23 - .L_22)
.L_22:
        /*005c*/ 	.word	0x00000000
        /*0060*/ 	.short	0x0000
        /*0062*/ 	.short	0x0000
        /*0064*/ 	.byte	0x00, 0xf0, 0x11, 0x00


	//----- nvinfo : EIATTR_SPARSE_MMA_MASK
	.align		4
.L_23:
        /*0068*/ 	.byte	0x03, 0x50
        /*006a*/ 	.short	0x0000


	//----- nvinfo : EIATTR_MAXREG_COUNT
	.align		4
        /*006c*/ 	.byte	0x03, 0x1b
        /*006e*/ 	.short	0x00ff


	//----- nvinfo : EIATTR_MERCURY_ISA_VERSION
	.align		4
        /*0070*/ 	.byte	0x03, 0x5f
        /*0072*/ 	.short	0x0101


	//----- nvinfo : EIATTR_VRC_CTA_INIT_COUNT
	.align		4
        /*0074*/ 	.byte	0x02, 0x4a
	.zero		1
	.zero		1


	//----- nvinfo : EIATTR_EXIT_INSTR_OFFSETS
	.align		4
        /*0078*/ 	.byte	0x04, 0x1c
        /*007a*/ 	.short	(.L_25 - .L_24)


	//   ....[0]....
.L_24:
        /*007c*/ 	.word	0x000015b0


	//----- nvinfo : EIATTR_CRS_STACK_SIZE
	.align		4
.L_25:
        /*0080*/ 	.byte	0x04, 0x1e
        /*0082*/ 	.short	(.L_27 - .L_26)
.L_26:
        /*0084*/ 	.word	0x00000000


	//----- nvinfo : EIATTR_CBANK_PARAM_SIZE
	.align		4
.L_27:
        /*0088*/ 	.byte	0x03, 0x19
        /*008a*/ 	.short	0x0030


	//----- nvinfo : EIATTR_PARAM_CBANK
	.align		4
        /*008c*/ 	.byte	0x04, 0x0a
        /*008e*/ 	.short	(.L_29 - .L_28)
	.align		4
.L_28:
        /*0090*/ 	.word	index@(.nv.constant0._Z25haversine_distance_kerneliPKdS0_S0_S0_Pd)
        /*0094*/ 	.short	0x0380
        /*0096*/ 	.short	0x0030


	//----- nvinfo : EIATTR_SW_WAR
	.align		4
.L_29:
        /*0098*/ 	.byte	0x04, 0x36
        /*009a*/ 	.short	(.L_31 - .L_30)
.L_30:
        /*009c*/ 	.word	0x00000008
.L_31:


//--------------------- .nv.callgraph             --------------------------
	.section	.nv.callgraph,"",@"SHT_CUDA_CALLGRAPH"
	.align	4
	.sectionentsize	8
	.align		4
        /*0000*/ 	.word	0x00000000
	.align		4
        /*0004*/ 	.word	0xffffffff
	.align		4
        /*0008*/ 	.word	0x00000000
	.align		4
        /*000c*/ 	.word	0xfffffffe
	.align		4
        /*0010*/ 	.word	0x00000000
	.align		4
        /*0014*/ 	.word	0xfffffffd
	.align		4
        /*0018*/ 	.word	0x00000000
	.align		4
        /*001c*/ 	.word	0xfffffffc


//--------------------- .nv.constant4             --------------------------
	.section	.nv.constant4,"a",@progbits
	.align	8
	.align		8
.nv.constant4:
        /*0000*/ 	.dword	__cudart_i2opi_d
	.align		8
        /*0008*/ 	.dword	__cudart_sin_cos_coeffs


//--------------------- .text._Z25haversine_distance_kerneliPKdS0_S0_S0_Pd --------------------------
	.section	.text._Z25haversine_distance_kerneliPKdS0_S0_S0_Pd,"ax",@progbits
	.align	128
        .global         _Z25haversine_distance_kerneliPKdS0_S0_S0_Pd
        .type           _Z25haversine_distance_kerneliPKdS0_S0_S0_Pd,@function
        .size           _Z25haversine_distance_kerneliPKdS0_S0_S0_Pd,(.L_x_15 - _Z25haversine_distance_kerneliPKdS0_S0_S0_Pd)
        .other          _Z25haversine_distance_kerneliPKdS0_S0_S0_Pd,@"STO_CUDA_ENTRY STV_DEFAULT"
_Z25haversine_distance_kerneliPKdS0_S0_S0_Pd:
.text._Z25haversine_distance_kerneliPKdS0_S0_S0_Pd:
[----:B------:R-:W0:Y:S08]  /*0000*/  LDC R1, c[0x0][0x37c] ;  /* 0x0000df00ff017b82 */ /* 0x000e300000000800 */
[----:B------:R-:W1:Y:S01]  /*0010*/  LDC.64 R16, c[0x0][0x388] ;  /* 0x0000e200ff107b82 */ /* 0x000e620000000a00 */
[----:B------:R-:W1:Y:S01]  /*0020*/  LDCU.64 UR4, c[0x0][0x358] ;  /* 0x00006b00ff0477ac */ /* 0x000e620008000a00 */
[----:B0-----:R-:W-:-:S06]  /*0030*/  VIADD R1, R1, 0xffffffd8 ;  /* 0xffffffd801017836 */ /* 0x001fcc0000000000 */
[----:B------:R-:W0:Y:S08]  /*0040*/  LDC.64 R4, c[0x0][0x390] ;  /* 0x0000e400ff047b82 */ /* 0x000e300000000a00 */
[----:B------:R-:W2:Y:S08]  /*0050*/  LDC.64 R6, c[0x0][0x3a0] ;  /* 0x0000e800ff067b82 */ /* 0x000eb00000000a00 */
[----:B------:R-:W3:Y:S01]  /*0060*/  LDC.64 R18, c[0x0][0x398] ;  /* 0x0000e600ff127b82 */ /* 0x000ee20000000a00 */
[----:B-1----:R-:W4:Y:S04]  /*0070*/  LDG.E.64 R16, desc[UR4][R16.64] ;  /* 0x0000000410107981 */ /* 0x002f28000c1e1b00 */
[----:B0-----:R-:W4:Y:S04]  /*0080*/  LDG.E.64 R4, desc[UR4][R4.64] ;  /* 0x0000000404047981 */ /* 0x001f28000c1e1b00 */
[----:B--2---:R-:W2:Y:S04]  /*0090*/  LDG.E.64 R6, desc[UR4][R6.64] ;  /* 0x0000000406067981 */ /* 0x004ea8000c1e1b00 */
[----:B---3--:R-:W5:Y:S01]  /*00a0*/  LDG.E.64 R18, desc[UR4][R18.64] ;  /* 0x0000000412127981 */ /* 0x008f62000c1e1b00 */
[----:B----4-:R-:W-:-:S14]  /*00b0*/  DSETP.NEU.AND P0, PT, |R16|, +INF , PT ;  /* 0x7ff000001000742a */ /* 0x010fdc0003f0d200 */
[----:B------:R-:W-:Y:S01]  /*00c0*/  @!P0 DMUL R2, RZ, R16 ;  /* 0x00000010ff028228 */ /* 0x000fe20000000000 */
[----:B------:R-:W-:Y:S01]  /*00d0*/  @!P0 IMAD.MOV.U32 R0, RZ, RZ, 0x1 ;  /* 0x00000001ff008424 */ /* 0x000fe200078e00ff */
[----:B--2---:R-:W-:Y:S01]  /*00e0*/  DADD R20, R4, -R6 ;  /* 0x0000000004147229 */ /* 0x004fe20000000806 */
[----:B------:R-:W-:Y:S10]  /*00f0*/  @!P0 BRA `(.L_x_0) ;  /* 0x0000000000548947 */ /* 0x000ff40003800000 */
[----:B------:R-:W-:Y:S01]  /*0100*/  UMOV UR6, 0x6dc9c883 ;  /* 0x6dc9c88300067882 */ /* 0x000fe20000000000 */
[----:B------:R-:W-:Y:S01]  /*0110*/  UMOV UR7, 0x3fe45f30 ;  /* 0x3fe45f3000077882 */ /* 0x000fe20000000000 */
[C---:B------:R-:W-:Y:S02]  /*0120*/  DSETP.GE.AND P0, PT, |R16|.reuse, 2.14748364800000000000e+09, PT ;  /* 0x41e000001000742a */ /* 0x040fe40003f06200 */
[----:B------:R-:W-:Y:S01]  /*0130*/  DMUL R4, R16, UR6 ;  /* 0x0000000610047c28 */ /* 0x000fe20008000000 */
[----:B------:R-:W-:Y:S01]  /*0140*/  UMOV UR6, 0x54442d18 ;  /* 0x54442d1800067882 */ /* 0x000fe20000000000 */
[----:B------:R-:W-:-:S04]  /*0150*/  UMOV UR7, 0x3ff921fb ;  /* 0x3ff921fb00077882 */ /* 0x000fc80000000000 */
[----:B------:R-:W0:Y:S08]  /*0160*/  F2I.F64 R0, R4 ;  /* 0x0000000400007311 */ /* 0x000e300000301100 */
[----:B0-----:R-:W0:Y:S02]  /*0170*/  I2F.F64 R2, R0 ;  /* 0x0000000000027312 */ /* 0x001e240000201c00 */
[----:B0-----:R-:W-:Y:S01]  /*0180*/  DFMA R6, R2, -UR6, R16 ;  /* 0x8000000602067c2b */ /* 0x001fe20008000010 */
[----:B------:R-:W-:Y:S01]  /*0190*/  UMOV UR6, 0x33145c00 ;  /* 0x33145c0000067882 */ /* 0x000fe20000000000 */
[----:B------:R-:W-:-:S06]  /*01a0*/  UMOV UR7, 0x3c91a626 ;  /* 0x3c91a62600077882 */ /* 0x000fcc0000000000 */
[----:B------:R-:W-:Y:S01]  /*01b0*/  DFMA R6, R2, -UR6, R6 ;  /* 0x8000000602067c2b */ /* 0x000fe20008000006 */
[----:B------:R-:W-:Y:S01]  /*01c0*/  UMOV UR6, 0x252049c0 ;  /* 0x252049c000067882 */ /* 0x000fe20000000000 */
[----:B------:R-:W-:-:S06]  /*01d0*/  UMOV UR7, 0x397b839a ;  /* 0x397b839a00077882 */ /* 0x000fcc0000000000 */
[----:B------:R-:W-:Y:S01]  /*01e0*/  DFMA R2, R2, -UR6, R6 ;  /* 0x8000000602027c2b */ /* 0x000fe20008000006 */
[----:B------:R-:W-:Y:S10]  /*01f0*/  @!P0 BRA `(.L_x_1) ;  /* 0x0000000000108947 */ /* 0x000ff40003800000 */
[----:B------:R-:W-:Y:S01]  /*0200*/  IMAD.MOV.U32 R2, RZ, RZ, R16 ;  /* 0x000000ffff027224 */ /* 0x000fe200078e0010 */
[----:B------:R-:W-:Y:S01]  /*0210*/  MOV R12, 0x240 ;  /* 0x00000240000c7802 */ /* 0x000fe20000000f00 */
[----:B------:R-:W-:-:S07]  /*0220*/  IMAD.MOV.U32 R25, RZ, RZ, R17 ;  /* 0x000000ffff197224 */ /* 0x000fce00078e0011 */
[----:B-----5:R-:W-:Y:S05]  /*0230*/  CALL.REL.NOINC `($_Z25haversine_distance_kerneliPKdS0_S0_S0_Pd$__internal_trig_reduction_slowpathd) ;  /* 0x0000001000e07944 */ /* 0x020fea0003c00000 */
.L_x_1:
[----:B------:R-:W-:-:S07]  /*0240*/  VIADD R0, R0, 0x1 ;  /* 0x0000000100007836 */ /* 0x000fce0000000000 */
.L_x_0:
[----:B------:R-:W0:Y:S01]  /*0250*/  LDCU.64 UR6, c[0x4][0x8] ;  /* 0x01000100ff0677ac */ /* 0x000e220008000a00 */
[----:B------:R-:W-:-:S05]  /*0260*/  IMAD.SHL.U32 R4, R0, 0x40, RZ ;  /* 0x0000004000047824 */ /* 0x000fca00078e00ff */
[----:B------:R-:W-:-:S04]  /*0270*/  LOP3.LUT R4, R4, 0x40, RZ, 0xc0, !PT ;  /* 0x0000004004047812 */ /* 0x000fc800078ec0ff */
[----:B0-----:R-:W-:-:S05]  /*0280*/  IADD3 R24, P0, PT, R4, UR6, RZ ;  /* 0x0000000604187c10 */ /* 0x001fca000ff1e0ff */
[----:B------:R-:W-:-:S05]  /*0290*/  IMAD.X R25, RZ, RZ, UR7, P0 ;  /* 0x00000007ff197e24 */ /* 0x000fca00080e06ff */
[----:B------:R-:W2:Y:S04]  /*02a0*/  LDG.E.128.CONSTANT R4, desc[UR4][R24.64] ;  /* 0x0000000418047981 */ /* 0x000ea8000c1e9d00 */
[----:B------:R-:W3:Y:S04]  /*02b0*/  LDG.E.128.CONSTANT R8, desc[UR4][R24.64+0x10] ;  /* 0x0000100418087981 */ /* 0x000ee8000c1e9d00 */
[----:B------:R-:W4:Y:S01]  /*02c0*/  LDG.E.128.CONSTANT R12, desc[UR4][R24.64+0x20] ;  /* 0x00002004180c7981 */ /* 0x000f22000c1e9d00 */
[----:B------:R-:W-:Y:S01]  /*02d0*/  LOP3.LUT R22, R0, 0x1, RZ, 0xc0, !PT ;  /* 0x0000000100167812 */ /* 0x000fe200078ec0ff */
[----:B------:R-:W-:Y:S01]  /*02e0*/  IMAD.MOV.U32 R26, RZ, RZ, 0x20fd8164 ;  /* 0x20fd8164ff1a7424 */ /* 0x000fe200078e00ff */
[----:B-----5:R-:W-:Y:S01]  /*02f0*/  DSETP.NEU.AND P1, PT, |R18|, +INF , PT ;  /* 0x7ff000001200742a */ /* 0x020fe20003f2d200 */
[----:B------:R-:W-:Y:S01]  /*0300*/  IMAD.MOV.U32 R27, RZ, RZ, 0x3da8ff83 ;  /* 0x3da8ff83ff1b7424 */ /* 0x000fe200078e00ff */
[----:B------:R-:W-:Y:S01]  /*0310*/  ISETP.NE.U32.AND P0, PT, R22, 0x1, PT ;  /* 0x000000011600780c */ /* 0x000fe20003f05070 */
[----:B------:R-:W-:-:S03]  /*0320*/  DMUL R22, R2, R2 ;  /* 0x0000000202167228 */ /* 0x000fc60000000000 */
[----:B------:R-:W-:Y:S02]  /*0330*/  FSEL R26, R26, -8.06006814911005101289e+34, !P0 ;  /* 0xf9785eba1a1a7808 */ /* 0x000fe40004000000 */
[----:B------:R-:W-:-:S06]  /*0340*/  FSEL R27, -R27, 0.11223486810922622681, !P0 ;  /* 0x3de5db651b1b7808 */ /* 0x000fcc0004000100 */
[----:B--2---:R-:W-:-:S08]  /*0350*/  DFMA R4, R22, R26, R4 ;  /* 0x0000001a1604722b */ /* 0x004fd00000000004 */
[----:B------:R-:W-:-:S08]  /*0360*/  DFMA R4, R22, R4, R6 ;  /* 0x000000041604722b */ /* 0x000fd00000000006 */
[----:B---3--:R-:W-:-:S08]  /*0370*/  DFMA R4, R22, R4, R8 ;  /* 0x000000041604722b */ /* 0x008fd00000000008 */
[----:B------:R-:W-:-:S08]  /*0380*/  DFMA R4, R22, R4, R10 ;  /* 0x000000041604722b */ /* 0x000fd0000000000a */
[----:B----4-:R-:W-:-:S08]  /*0390*/  DFMA R4, R22, R4, R12 ;  /* 0x000000041604722b */ /* 0x010fd0000000000c */
[----:B------:R-:W-:-:S08]  /*03a0*/  DFMA R4, R22, R4, R14 ;  /* 0x000000041604722b */ /* 0x000fd0000000000e */
[----:B------:R-:W-:Y:S02]  /*03b0*/  DFMA R2, R4, R2, R2 ;  /* 0x000000020402722b */ /* 0x000fe40000000002 */
[----:B------:R-:W-:-:S10]  /*03c0*/  DFMA R4, R22, R4, 1 ;  /* 0x3ff000001604742b */ /* 0x000fd40000000004 */
[----:B------:R-:W-:Y:S02]  /*03d0*/  FSEL R6, R4, R2, !P0 ;  /* 0x0000000204067208 */ /* 0x000fe40004000000 */
[----:B------:R-:W-:Y:S01]  /*03e0*/  FSEL R7, R5, R3, !P0 ;  /* 0x0000000305077208 */ /* 0x000fe20004000000 */
[----:B------:R-:W-:Y:S01]  /*03f0*/  @!P1 DMUL R2, RZ, R18 ;  /* 0x00000012ff029228 */ /* 0x000fe20000000000 */
[----:B------:R-:W-:Y:S01]  /*0400*/  LOP3.LUT P0, RZ, R0, 0x2, RZ, 0xc0, !PT ;  /* 0x0000000200ff7812 */ /* 0x000fe2000780c0ff */
[----:B------:R-:W-:-:S03]  /*0410*/  @!P1 IMAD.MOV.U32 R0, RZ, RZ, 0x1 ;  /* 0x00000001ff009424 */ /* 0x000fc600078e00ff */
[----:B------:R-:W-:-:S10]  /*0420*/  DADD R4, RZ, -R6 ;  /* 0x00000000ff047229 */ /* 0x000fd40000000806 */
[----:B------:R-:W-:Y:S02]  /*0430*/  FSEL R22, R6, R4, !P0 ;  /* 0x0000000406167208 */ /* 0x000fe40004000000 */
[----:B------:R-:W-:Y:S01]  /*0440*/  FSEL R23, R7, R5, !P0 ;  /* 0x0000000507177208 */ /* 0x000fe20004000000 */
[----:B------:R-:W-:Y:S06]  /*0450*/  @!P1 BRA `(.L_x_2) ;  /* 0x0000000000549947 */ /* 0x000fec0003800000 */
        /* <DEDUP_REMOVED lines=19> */
[----:B------:R-:W-:Y:S05]  /*0590*/  CALL.REL.NOINC `($_Z25haversine_distance_kerneliPKdS0_S0_S0_Pd$__internal_trig_reduction_slowpathd) ;  /* 0x0000001000087944 */ /* 0x000fea0003c00000 */
.L_x_3:
[----:B------:R-:W-:-:S07]  /*05a0*/  VIADD R0, R0, 0x1 ;  /* 0x0000000100007836 */ /* 0x000fce0000000000 */
.L_x_2:
        /* <DEDUP_REMOVED lines=10> */
[----:B------:R-:W-:-:S02]  /*0650*/  DADD R16, R16, -R18 ;  /* 0x0000000010107229 */ /* 0x000fc40000000812 */
[----:B------:R-:W-:Y:S01]  /*0660*/  ISETP.NE.U32.AND P0, PT, R24, 0x1, PT ;  /* 0x000000011800780c */ /* 0x000fe20003f05070 */
[----:B------:R-:W-:-:S03]  /*0670*/  IMAD.MOV.U32 R24, RZ, RZ, 0x3da8ff83 ;  /* 0x3da8ff83ff187424 */ /* 0x000fc600078e00ff */
[----:B------:R-:W-:Y:S02]  /*0680*/  FSEL R26, R26, -8.06006814911005101289e+34, !P0 ;  /* 0xf9785eba1a1a7808 */ /* 0x000fe40004000000 */
[----:B------:R-:W-:Y:S01]  /*0690*/  FSEL R27, -R24, 0.11223486810922622681, !P0 ;  /* 0x3de5db65181b7808 */ /* 0x000fe20004000100 */
[----:B------:R-:W-:-:S08]  /*06a0*/  DMUL R24, R2, R2 ;  /* 0x0000000202187228 */ /* 0x000fd00000000000 */
[----:B--2---:R-:W-:-:S08]  /*06b0*/  DFMA R4, R24, R26, R4 ;  /* 0x0000001a1804722b */ /* 0x004fd00000000004 */
[----:B------:R-:W-:-:S08]  /*06c0*/  DFMA R4, R24, R4, R6 ;  /* 0x000000041804722b */ /* 0x000fd00000000006 */
[----:B---3--:R-:W-:-:S08]  /*06d0*/  DFMA R4, R24, R4, R8 ;  /* 0x000000041804722b */ /* 0x008fd00000000008 */
[----:B------:R-:W-:-:S08]  /*06e0*/  DFMA R4, R24, R4, R10 ;  /* 0x000000041804722b */ /* 0x000fd0000000000a */
[----:B----4-:R-:W-:-:S08]  /*06f0*/  DFMA R4, R24, R4, R12 ;  /* 0x000000041804722b */ /* 0x010fd0000000000c */
[----:B------:R-:W-:Y:S01]  /*0700*/  DFMA R4, R24, R4, R14 ;  /* 0x000000041804722b */ /* 0x000fe2000000000e */
[----:B------:R-:W0:Y:S07]  /*0710*/  FRND.F64.FLOOR R14, R16 ;  /* 0x00000010000e7313 */ /* 0x000e2e0000305800 */
[----:B------:R-:W-:Y:S02]  /*0720*/  DFMA R2, R4, R2, R2 ;  /* 0x000000020402722b */ /* 0x000fe40000000002 */
[----:B------:R-:W-:-:S02]  /*0730*/  DFMA R4, R24, R4, 1 ;  /* 0x3ff000001804742b */ /* 0x000fc40000000004 */
[----:B0-----:R-:W-:-:S08]  /*0740*/  DMUL R14, R14, 0.5 ;  /* 0x3fe000000e0e7828 */ /* 0x001fd00000000000 */
[----:B------:R-:W-:Y:S02]  /*0750*/  FSEL R4, R4, R2, !P0 ;  /* 0x0000000204047208 */ /* 0x000fe40004000000 */
[----:B------:R-:W-:Y:S02]  /*0760*/  FSEL R5, R5, R3, !P0 ;  /* 0x0000000305057208 */ /* 0x000fe40004000000 */
[----:B------:R-:W-:Y:S01]  /*0770*/  LOP3.LUT P0, RZ, R0, 0x2, RZ, 0xc0, !PT ;  /* 0x0000000200ff7812 */ /* 0x000fe2000780c0ff */
[----:B------:R-:W-:-:S03]  /*0780*/  DSETP.NEU.AND P1, PT, |R14|, +INF , PT ;  /* 0x7ff000000e00742a */ /* 0x000fc60003f2d200 */
[----:B------:R-:W-:-:S10]  /*0790*/  DADD R2, RZ, -R4 ;  /* 0x00000000ff027229 */ /* 0x000fd40000000804 */
[----:B------:R-:W-:Y:S01]  /*07a0*/  FSEL R4, R4, R2, !P0 ;  /* 0x0000000204047208 */ /* 0x000fe20004000000 */
[----:B------:R-:W-:Y:S01]  /*07b0*/  @!P1 IMAD.MOV.U32 R0, RZ, RZ, RZ ;  /* 0x000000ffff009224 */ /* 0x000fe200078e00ff */
[----:B------:R-:W-:Y:S01]  /*07c0*/  FSEL R5, R5, R3, !P0 ;  /* 0x0000000305057208 */ /* 0x000fe20004000000 */
[----:B------:R-:W-:-:S05]  /*07d0*/  @!P1 DMUL R2, RZ, R14 ;  /* 0x0000000eff029228 */ /* 0x000fca0000000000 */
[----:B------:R-:W-:Y:S01]  /*07e0*/  DMUL R22, R22, R4 ;  /* 0x0000000416167228 */ /* 0x000fe20000000000 */
        /* <DEDUP_REMOVED lines=21> */
.L_x_4:
        /* <DEDUP_REMOVED lines=10> */
[----:B------:R-:W-:Y:S01]  /*09e0*/  DSETP.NEU.AND P1, PT, |R14|, +INF , PT ;  /* 0x7ff000000e00742a */ /* 0x000fe20003f2d200 */
        /* <DEDUP_REMOVED lines=42> */
.L_x_6:
[----:B------:R-:W-:-:S07]  /*0c90*/  VIADD R0, R0, 0x1 ;  /* 0x0000000100007836 */ /* 0x000fce0000000000 */
.L_x_5:
        /* <DEDUP_REMOVED lines=9> */
[----:B------:R-:W-:-:S02]  /*0d30*/  IMAD.MOV.U32 R26, RZ, RZ, 0x20fd8164 ;  /* 0x20fd8164ff1a7424 */ /* 0x000fc400078e00ff */
        /* <DEDUP_REMOVED lines=14> */
[----:B------:R-:W-:Y:S02]  /*0e20*/  DADD R18, R16, R16 ;  /* 0x0000000010127229 */ /* 0x000fe40000000010 */
[----:B0-----:R-:W-:-:S06]  /*0e30*/  DMUL R14, R14, 0.5 ;  /* 0x3fe000000e0e7828 */ /* 0x001fcc0000000000 */
        /* <DEDUP_REMOVED lines=31> */
.L_x_7:
        /* <DEDUP_REMOVED lines=53> */
.L_x_9:
[----:B------:R-:W-:-:S07]  /*1380*/  VIADD R0, R0, 0x1 ;  /* 0x0000000100007836 */ /* 0x000fce0000000000 */
.L_x_8:
        /* <DEDUP_REMOVED lines=10> */
[----:B------:R-:W-:Y:S01]  /*1430*/  DADD R16, R16, R16 ;  /* 0x0000000010107229 */ /* 0x000fe20000000010 */
        /* <DEDUP_REMOVED lines=14> */
[----:B------:R-:W-:Y:S02]  /*1520*/  FSEL R7, R5, R3, !P0 ;  /* 0x0000000305077208 */ /* 0x000fe40004000000 */
[----:B------:R-:W-:Y:S01]  /*1530*/  LOP3.LUT P0, RZ, R0, 0x2, RZ, 0xc0, !PT ;  /* 0x0000000200ff7812 */ /* 0x000fe2000780c0ff */
[----:B------:R-:W0:Y:S03]  /*1540*/  LDC.64 R4, c[0x0][0x3a8] ;  /* 0x0000ea00ff047b82 */ /* 0x000e260000000a00 */
[----:B------:R-:W-:-:S10]  /*1550*/  DADD R2, RZ, -R6 ;  /* 0x00000000ff027229 */ /* 0x000fd40000000806 */
[----:B------:R-:W-:Y:S02]  /*1560*/  FSEL R2, R6, R2, !P0 ;  /* 0x0000000206027208 */ /* 0x000fe40004000000 */
[----:B------:R-:W-:-:S06]  /*1570*/  FSEL R3, R7, R3, !P0 ;  /* 0x0000000307037208 */ /* 0x000fcc0004000000 */
[----:B------:R-:W-:-:S08]  /*1580*/  DMUL R16, R16, R2 ;  /* 0x0000000210107228 */ /* 0x000fd00000000000 */
[----:B------:R-:W-:-:S07]  /*1590*/  DFMA R16, R22, R16, R18 ;  /* 0x000000101610722b */ /* 0x000fce0000000012 */
[----:B0-----:R-:W-:Y:S01]  /*15a0*/  STG.E.64 desc[UR4][R4.64], R16 ;  /* 0x0000001004007986 */ /* 0x001fe2000c101b04 */
[----:B------:R-:W-:Y:S05]  /*15b0*/  EXIT ;  /* 0x000000000000794d */ /* 0x000fea0003800000 */
        .type           $_Z25haversine_distance_kerneliPKdS0_S0_S0_Pd$__internal_trig_reduction_slowpathd,@function
        .size           $_Z25haversine_distance_kerneliPKdS0_S0_S0_Pd$__internal_trig_reduction_slowpathd,(.L_x_15 - $_Z25haversine_distance_kerneliPKdS0_S0_S0_Pd$__internal_trig_reduction_slowpathd)
$_Z25haversine_distance_kerneliPKdS0_S0_S0_Pd$__internal_trig_reduction_slowpathd:
[----:B------:R-:W-:Y:S01]  /*15c0*/  SHF.R.U32.HI R27, RZ, 0x14, R25 ;  /* 0x00000014ff1b7819 */ /* 0x000fe20000011619 */
[----:B------:R-:W-:-:S03]  /*15d0*/  IMAD.MOV.U32 R6, RZ, RZ, RZ ;  /* 0x000000ffff067224 */ /* 0x000fc600078e00ff */
[----:B------:R-:W-:-:S04]  /*15e0*/  LOP3.LUT R0, R27, 0x7ff, RZ, 0xc0, !PT ;  /* 0x000007ff1b007812 */ /* 0x000fc800078ec0ff */
[----:B------:R-:W-:-:S13]  /*15f0*/  ISETP.NE.AND P0, PT, R0, 0x7ff, PT ;  /* 0x000007ff0000780c */ /* 0x000fda0003f05270 */
[----:B------:R-:W-:Y:S05]  /*1600*/  @!P0 BRA `(.L_x_10) ;  /* 0x0000000800488947 */ /* 0x000fea0003800000 */
[----:B------:R-:W-:Y:S01]  /*1610*/  VIADD R0, R0, 0xfffffc00 ;  /* 0xfffffc0000007836 */ /* 0x000fe20000000000 */
[----:B------:R-:W-:-:S04]  /*1620*/  CS2R R28, SRZ ;  /* 0x00000000001c7805 */ /* 0x000fc8000001ff00 */
[----:B------:R-:W-:Y:S02]  /*1630*/  SHF.R.U32.HI R5, RZ, 0x6, R0 ;  /* 0x00000006ff057819 */ /* 0x000fe40000011600 */
[----:B------:R-:W-:Y:S02]  /*1640*/  ISETP.GE.U32.AND P0, PT, R0, 0x80, PT ;  /* 0x000000800000780c */ /* 0x000fe40003f06070 */
[C---:B------:R-:W-:Y:S02]  /*1650*/  IADD3 R0, PT, PT, -R5.reuse, 0x13, RZ ;  /* 0x0000001305007810 */ /* 0x040fe40007ffe1ff */
[----:B------:R-:W-:Y:S02]  /*1660*/  IADD3 R3, PT, PT, -R5, 0xf, RZ ;  /* 0x0000000f05037810 */ /* 0x000fe40007ffe1ff */
[----:B------:R-:W-:-:S04]  /*1670*/  SEL R0, R0, 0x12, P0 ;  /* 0x0000001200007807 */ /* 0x000fc80000000000 */
[----:B------:R-:W-:-:S13]  /*1680*/  ISETP.GE.AND P0, PT, R3, R0, PT ;  /* 0x000000000300720c */ /* 0x000fda0003f06270 */
[----:B------:R-:W-:Y:S05]  /*1690*/  @P0 BRA `(.L_x_11) ;  /* 0x00000000009c0947 */ /* 0x000fea0003800000 */
[----:B------:R-:W-:Y:S01]  /*16a0*/  IADD3 R0, PT, PT, RZ, -R5, -R0 ;  /* 0x80000005ff007210 */ /* 0x000fe20007ffe800 */
[----:B------:R-:W-:Y:S01]  /*16b0*/  IMAD.MOV.U32 R4, RZ, RZ, RZ ;  /* 0x000000ffff047224 */ /* 0x000fe200078e00ff */
[C---:B------:R-:W-:Y:S01]  /*16c0*/  SHF.L.U64.HI R5, R2.reuse, 0xb, R25 ;  /* 0x0000000b02057819 */ /* 0x040fe20000010219 */
[----:B------:R-:W-:Y:S01]  /*16d0*/  IMAD.SHL.U32 R2, R2, 0x800, RZ ;  /* 0x0000080002027824 */ /* 0x000fe200078e00ff */
[----:B------:R-:W-:Y:S01]  /*16e0*/  CS2R R28, SRZ ;  /* 0x00000000001c7805 */ /* 0x000fe2000001ff00 */
[----:B------:R-:W0:Y:S01]  /*16f0*/  LDCU.64 UR6, c[0x0][0x358] ;  /* 0x00006b00ff0677ac */ /* 0x000e220008000a00 */
[----:B------:R-:W-:-:S07]  /*1700*/  LOP3.LUT R5, R5, 0x80000000, RZ, 0xfc, !PT ;  /* 0x8000000005057812 */ /* 0x000fce00078efcff */
.L_x_12:
[----:B------:R-:W1:Y:S02]  /*1710*/  LDC.64 R6, c[0x4][RZ] ;  /* 0x01000000ff067b82 */ /* 0x000e640000000a00 */
[----:B-1----:R-:W-:-:S06]  /*1720*/  IMAD.WIDE R8, R3, 0x8, R6 ;  /* 0x0000000803087825 */ /* 0x002fcc00078e0206 */
[----:B0-----:R-:W2:Y:S01]  /*1730*/  LDG.E.64.CONSTANT R8, desc[UR6][R8.64] ;  /* 0x0000000608087981 */ /* 0x001ea2000c1e9b00 */
[----:B------:R-:W-:Y:S02]  /*1740*/  VIADD R0, R0, 0x1 ;  /* 0x0000000100007836 */ /* 0x000fe40000000000 */
[C---:B------:R-:W-:Y:S02]  /*1750*/  IMAD R10, R4.reuse, 0x8, R1 ;  /* 0x00000008040a7824 */ /* 0x040fe400078e0201 */
[----:B------:R-:W-:Y:S02]  /*1760*/  VIADD R4, R4, 0x1 ;  /* 0x0000000104047836 */ /* 0x000fe40000000000 */
[----:B------:R-:W-:Y:S02]  /*1770*/  VIADD R3, R3, 0x1 ;  /* 0x0000000103037836 */ /* 0x000fe40000000000 */
[----:B--2---:R-:W-:-:S04]  /*1780*/  IMAD.WIDE.U32 R28, P2, R8, R2, R28 ;  /* 0x00000002081c7225 */ /* 0x004fc8000784001c */
[----:B------:R-:W-:Y:S02]  /*1790*/  IMAD R7, R8, R5, RZ ;  /* 0x0000000508077224 */ /* 0x000fe400078e02ff */
[----:B------:R-:W-:-:S03]  /*17a0*/  IMAD R6, R9, R2, RZ ;  /* 0x0000000209067224 */ /* 0x000fc600078e02ff */
[----:B------:R-:W-:-:S04]  /*17b0*/  IADD3 R7, P0, PT, R7, R29, RZ ;  /* 0x0000001d07077210 */ /* 0x000fc80007f1e0ff */
[----:B------:R-:W-:Y:S01]  /*17c0*/  IADD3 R29, P1, PT, R6, R7, RZ ;  /* 0x00000007061d7210 */ /* 0x000fe20007f3e0ff */
[----:B------:R-:W-:-:S04]  /*17d0*/  IMAD.HI.U32 R7, R8, R5, RZ ;  /* 0x0000000508077227 */ /* 0x000fc800078e00ff */
[C---:B------:R-:W-:Y:S01]  /*17e0*/  IMAD.HI.U32 R6, R9.reuse, R2, RZ ;  /* 0x0000000209067227 */ /* 0x040fe200078e00ff */
[----:B------:R0:W-:Y:S03]  /*17f0*/  STL.64 [R10], R28 ;  /* 0x0000001c0a007387 */ /* 0x0001e60000100a00 */
[----:B------:R-:W-:Y:S02]  /*1800*/  IMAD.X R7, RZ, RZ, R7, P2 ;  /* 0x000000ffff077224 */ /* 0x000fe400010e0607 */
[----:B------:R-:W-:-:S03]  /*1810*/  IMAD.HI.U32 R8, R9, R5, RZ ;  /* 0x0000000509087227 */ /* 0x000fc600078e00ff */
[----:B------:R-:W-:Y:S01]  /*1820*/  IADD3.X R6, P0, PT, R6, R7, RZ, P0, !PT ;  /* 0x0000000706067210 */ /* 0x000fe2000071e4ff */
[----:B------:R-:W-:-:S04]  /*1830*/  IMAD R9, R9, R5, RZ ;  /* 0x0000000509097224 */ /* 0x000fc800078e02ff */
[----:B------:R-:W-:Y:S01]  /*1840*/  IMAD.X R7, RZ, RZ, R8, P0 ;  /* 0x000000ffff077224 */ /* 0x000fe200000e0608 */
[----:B------:R-:W-:Y:S02]  /*1850*/  ISETP.NE.AND P0, PT, R0, -0xf, PT ;  /* 0xfffffff10000780c */ /* 0x000fe40003f05270 */
[----:B------:R-:W-:-:S05]  /*1860*/  IADD3.X R6, P1, PT, R9, R6, RZ, P1, !PT ;  /* 0x0000000609067210 */ /* 0x000fca0000f3e4ff */
[----:B------:R-:W-:Y:S02]  /*1870*/  IMAD.X R7, RZ, RZ, R7, P1 ;  /* 0x000000ffff077224 */ /* 0x000fe400008e0607 */
[----:B0-----:R-:W-:Y:S02]  /*1880*/  IMAD.MOV.U32 R28, RZ, RZ, R6 ;  /* 0x000000ffff1c7224 */ /* 0x001fe400078e0006 */
[----:B------:R-:W-:Y:S02]  /*1890*/  IMAD.MOV.U32 R29, RZ, RZ, R7 ;  /* 0x000000ffff1d7224 */ /* 0x000fe400078e0007 */
[----:B------:R-:W-:Y:S05]  /*18a0*/  @P0 BRA `(.L_x_12) ;  /* 0xfffffffc00980947 */ /* 0x000fea000383ffff */
[----:B------:R-:W-:-:S05]  /*18b0*/  LOP3.LUT R0, R27, 0x7ff, RZ, 0xc0, !PT ;  /* 0x000007ff1b007812 */ /* 0x000fca00078ec0ff */
[----:B------:R-:W-:-:S05]  /*18c0*/  VIADD R0, R0, 0xfffffc00 ;  /* 0xfffffc0000007836 */ /* 0x000fca0000000000 */
[----:B------:R-:W-:Y:S02]  /*18d0*/  SHF.R.U32.HI R2, RZ, 0x6, R0 ;  /* 0x00000006ff027819 */ /* 0x000fe40000011600 */
[----:B------:R-:W-:Y:S02]  /*18e0*/  ISETP.GE.U32.AND P0, PT, R0, 0x80, PT ;  /* 0x000000800000780c */ /* 0x000fe40003f06070 */
[----:B------:R-:W-:-:S04]  /*18f0*/  IADD3 R2, PT, PT, -R2, 0x13, RZ ;  /* 0x0000001302027810 */ /* 0x000fc80007ffe1ff */
[----:B------:R-:W-:-:S07]  /*1900*/  SEL R3, R2, 0x12, P0 ;  /* 0x0000001202037807 */ /* 0x000fce0000000000 */
.L_x_11:
[C---:B------:R-:W-:Y:S02]  /*1910*/  LOP3.LUT R0, R27.reuse, 0x7ff, RZ, 0xc0, !PT ;  /* 0x000007ff1b007812 */ /* 0x040fe400078ec0ff */
[----:B------:R-:W-:-:S03]  /*1920*/  LOP3.LUT P0, R27, R27, 0x3f, RZ, 0xc0, !PT ;  /* 0x0000003f1b1b7812 */ /* 0x000fc6000780c0ff */
[----:B------:R-:W-:-:S05]  /*1930*/  VIADD R0, R0, 0xfffffc00 ;  /* 0xfffffc0000007836 */ /* 0x000fca0000000000 */
[----:B------:R-:W-:-:S05]  /*1940*/  SHF.R.U32.HI R0, RZ, 0x6, R0 ;  /* 0x00000006ff007819 */ /* 0x000fca0000011600 */
[----:B------:R-:W-:-:S04]  /*1950*/  IMAD.IADD R0, R0, 0x1, R3 ;  /* 0x0000000100007824 */ /* 0x000fc800078e0203 */
[----:B------:R-:W-:-:S05]  /*1960*/  IMAD.U32 R10, R0, 0x8, R1 ;  /* 0x00000008000a7824 */ /* 0x000fca00078e0001 */
[----:B------:R0:W-:Y:S04]  /*1970*/  STL.64 [R10+-0x78], R28 ;  /* 0xffff881c0a007387 */ /* 0x0001e80000100a00 */
[----:B------:R-:W2:Y:S04]  /*1980*/  @P0 LDL.64 R6, [R1+0x8] ;  /* 0x0000080001060983 */ /* 0x000ea80000100a00 */
[----:B------:R-:W3:Y:S04]  /*1990*/  LDL.64 R2, [R1+0x10] ;  /* 0x0000100001027983 */ /* 0x000ee80000100a00 */
[----:B------:R-:W4:Y:S01]  /*19a0*/  LDL.64 R4, [R1+0x18] ;  /* 0x0000180001047983 */ /* 0x000f220000100a00 */
[----:B------:R-:W-:-:S02]  /*19b0*/  @P0 LOP3.LUT R0, R27, 0x3f, RZ, 0x3c, !PT ;  /* 0x0000003f1b000812 */ /* 0x000fc400078e3cff */
[--C-:B--2---:R-:W-:Y:S02]  /*19c0*/  @P0 SHF.R.U64 R11, R6, 0x1, R7.reuse ;  /* 0x00000001060b0819 */ /* 0x104fe40000001207 */
[----:B------:R-:W-:Y:S02]  /*19d0*/  @P0 SHF.R.U32.HI R13, RZ, 0x1, R7 ;  /* 0x00000001ff0d0819 */ /* 0x000fe40000011607 */
[--C-:B---3--:R-:W-:Y:S02]  /*19e0*/  @P0 SHF.R.U32.HI R7, RZ, 0x1, R3.reuse ;  /* 0x00000001ff070819 */ /* 0x108fe40000011603 */
[C---:B------:R-:W-:Y:S02]  /*19f0*/  @P0 SHF.R.U64 R6, R2.reuse, 0x1, R3 ;  /* 0x0000000102060819 */ /* 0x040fe40000001203 */
[----:B------:R-:W-:Y:S02]  /*1a00*/  @P0 SHF.L.U32 R9, R2, R27, RZ ;  /* 0x0000001b02090219 */ /* 0x000fe400000006ff */
[----:B0-----:R-:W-:-:S02]  /*1a10*/  @P0 SHF.R.U64 R10, R11, R0, R13 ;  /* 0x000000000b0a0219 */ /* 0x001fc4000000120d */
[-C--:B------:R-:W-:Y:S02]  /*1a20*/  @P0 SHF.L.U64.HI R8, R2, R27.reuse, R3 ;  /* 0x0000001b02080219 */ /* 0x080fe40000010203 */
[-C--:B------:R-:W-:Y:S02]  /*1a30*/  @P0 SHF.R.U32.HI R13, RZ, R0.reuse, R13 ;  /* 0x00000000ff0d0219 */ /* 0x080fe4000001160d */
[----:B----4-:R-:W-:Y:S02]  /*1a40*/  @P0 SHF.L.U32 R11, R4, R27, RZ ;  /* 0x0000001b040b0219 */ /* 0x010fe400000006ff */
[----:B------:R-:W-:Y:S02]  /*1a50*/  @P0 SHF.R.U64 R6, R6, R0, R7 ;  /* 0x0000000006060219 */ /* 0x000fe40000001207 */
[----:B------:R-:W-:Y:S02]  /*1a60*/  @P0 LOP3.LUT R2, R9, R10, RZ, 0xfc, !PT ;  /* 0x0000000a09020212 */ /* 0x000fe400078efcff */
[----:B------:R-:W-:-:S02]  /*1a70*/  @P0 LOP3.LUT R3, R8, R13, RZ, 0xfc, !PT ;  /* 0x0000000d08030212 */ /* 0x000fc400078efcff */
[----:B------:R-:W-:Y:S02]  /*1a80*/  @P0 SHF.L.U64.HI R27, R4, R27, R5 ;  /* 0x0000001b041b0219 */ /* 0x000fe40000010205 */
[----:B------:R-:W-:Y:S02]  /*1a90*/  @P0 LOP3.LUT R4, R11, R6, RZ, 0xfc, !PT ;  /* 0x000000060b040212 */ /* 0x000fe400078efcff */
[----:B------:R-:W-:Y:S01]  /*1aa0*/  @P0 SHF.R.U32.HI R6, RZ, R0, R7 ;  /* 0x00000000ff060219 */ /* 0x000fe20000011607 */
[C---:B------:R-:W-:Y:S01]  /*1ab0*/  IMAD.SHL.U32 R0, R2.reuse, 0x4, RZ ;  /* 0x0000000402007824 */ /* 0x040fe200078e00ff */
[----:B------:R-:W-:Y:S02]  /*1ac0*/  SHF.L.U64.HI R2, R2, 0x2, R3 ;  /* 0x0000000202027819 */ /* 0x000fe40000010203 */
[----:B------:R-:W-:Y:S02]  /*1ad0*/  @P0 LOP3.LUT R5, R27, R6, RZ, 0xfc, !PT ;  /* 0x000000061b050212 */ /* 0x000fe400078efcff */
[----:B------:R-:W-:-:S02]  /*1ae0*/  SHF.L.W.U32.HI R3, R3, 0x2, R4 ;  /* 0x0000000203037819 */ /* 0x000fc40000010e04 */
[----:B------:R-:W-:Y:S02]  /*1af0*/  IADD3 RZ, P0, PT, RZ, -R0, RZ ;  /* 0x80000000ffff7210 */ /* 0x000fe40007f1e0ff */
[----:B------:R-:W-:Y:S02]  /*1b00*/  LOP3.LUT R7, RZ, R2, RZ, 0x33, !PT ;  /* 0x00000002ff077212 */ /* 0x000fe400078e33ff */
[----:B------:R-:W-:Y:S02]  /*1b10*/  SHF.L.W.U32.HI R6, R4, 0x2, R5 ;  /* 0x0000000204067819 */ /* 0x000fe40000010e05 */
[----:B------:R-:W-:Y:S02]  /*1b20*/  LOP3.LUT R8, RZ, R3, RZ, 0x33, !PT ;  /* 0x00000003ff087212 */ /* 0x000fe400078e33ff */
[----:B------:R-:W-:Y:S02]  /*1b30*/  IADD3.X R7, P0, PT, RZ, R7, RZ, P0, !PT ;  /* 0x00000007ff077210 */ /* 0x000fe4000071e4ff */
[----:B------:R-:W-:-:S02]  /*1b40*/  LOP3.LUT R9, RZ, R6, RZ, 0x33, !PT ;  /* 0x00000006ff097212 */ /* 0x000fc400078e33ff */
[----:B------:R-:W-:Y:S02]  /*1b50*/  IADD3.X R8, P1, PT, RZ, R8, RZ, P0, !PT ;  /* 0x00000008ff087210 */ /* 0x000fe4000073e4ff */
[----:B------:R-:W-:-:S03]  /*1b60*/  ISETP.GT.U32.AND P2, PT, R3, -0x1, PT ;  /* 0xffffffff0300780c */ /* 0x000fc60003f44070 */
[----:B------:R-:W-:Y:S01]  /*1b70*/  IMAD.X R9, RZ, RZ, R9, P1 ;  /* 0x000000ffff097224 */ /* 0x000fe200008e0609 */
[----:B------:R-:W-:-:S04]  /*1b80*/  ISETP.GT.AND.EX P0, PT, R6, -0x1, PT, P2 ;  /* 0xffffffff0600780c */ /* 0x000fc80003f04320 */
[----:B------:R-:W-:Y:S02]  /*1b90*/  SEL R4, R6, R9, P0 ;  /* 0x0000000906047207 */ /* 0x000fe40000000000 */
[----:B------:R-:W-:Y:S02]  /*1ba0*/  SEL R3, R3, R8, P0 ;  /* 0x0000000803037207 */ /* 0x000fe40000000000 */
[----:B------:R-:W-:Y:S02]  /*1bb0*/  ISETP.NE.U32.AND P1, PT, R4, RZ, PT ;  /* 0x000000ff0400720c */ /* 0x000fe40003f25070 */
[----:B------:R-:W-:Y:S02]  /*1bc0*/  SEL R7, R2, R7, P0 ;  /* 0x0000000702077207 */ /* 0x000fe40000000000 */
[----:B------:R-:W-:Y:S01]  /*1bd0*/  SEL R10, R3, R4, !P1 ;  /* 0x00000004030a7207 */ /* 0x000fe20004800000 */
[----:B------:R-:W-:-:S03]  /*1be0*/  @!P0 IMAD.MOV R0, RZ, RZ, -R0 ;  /* 0x000000ffff008224 */ /* 0x000fc600078e0a00 */
[----:B------:R-:W0:Y:S02]  /*1bf0*/  FLO.U32 R8, R10 ;  /* 0x0000000a00087300 */ /* 0x000e2400000e0000 */
[C---:B0-----:R-:W-:Y:S02]  /*1c00*/  IADD3 R9, PT, PT, -R8.reuse, 0x1f, RZ ;  /* 0x0000001f08097810 */ /* 0x041fe40007ffe1ff */
[----:B------:R-:W-:-:S03]  /*1c10*/  IADD3 R8, PT, PT, -R8, 0x3f, RZ ;  /* 0x0000003f08087810 */ /* 0x000fc60007ffe1ff */
[----:B------:R-:W-:-:S05]  /*1c20*/  @P1 IMAD.MOV R8, RZ, RZ, R9 ;  /* 0x000000ffff081224 */ /* 0x000fca00078e0209 */
[----:B------:R-:W-:-:S13]  /*1c30*/  ISETP.NE.AND P1, PT, R8, RZ, PT ;  /* 0x000000ff0800720c */ /* 0x000fda0003f25270 */
[----:B------:R-:W-:Y:S05]  /*1c40*/  @!P1 BRA `(.L_x_13) ;  /* 0x0000000000289947 */ /* 0x000fea0003800000 */
[----:B------:R-:W-:Y:S02]  /*1c50*/  LOP3.LUT R2, R8, 0x3f, RZ, 0xc0, !PT ;  /* 0x0000003f08027812 */ /* 0x000fe400078ec0ff */
[--C-:B------:R-:W-:Y:S02]  /*1c60*/  SHF.R.U64 R0, R0, 0x1, R7.reuse ;  /* 0x0000000100007819 */ /* 0x100fe40000001207 */
[CC--:B------:R-:W-:Y:S02]  /*1c70*/  SHF.L.U64.HI R4, R3.reuse, R2.reuse, R4 ;  /* 0x0000000203047219 */ /* 0x0c0fe40000010204 */
[----:B------:R-:W-:Y:S02]  /*1c80*/  SHF.L.U32 R3, R3, R2, RZ ;  /* 0x0000000203037219 */ /* 0x000fe400000006ff */
[----:B------:R-:W-:Y:S02]  /*1c90*/  SHF.R.U32.HI R7, RZ, 0x1, R7 ;  /* 0x00000001ff077819 */ /* 0x000fe40000011607 */
[----:B------:R-:W-:-:S04]  /*1ca0*/  LOP3.LUT R2, R8, 0x3f, RZ, 0xc, !PT ;  /* 0x0000003f08027812 */ /* 0x000fc800078e0cff */
[-CC-:B------:R-:W-:Y:S02]  /*1cb0*/  SHF.R.U64 R0, R0, R2.reuse, R7.reuse ;  /* 0x0000000200007219 */ /* 0x180fe40000001207 */
[----:B------:R-:W-:Y:S02]  /*1cc0*/  SHF.R.U32.HI R7, RZ, R2, R7 ;  /* 0x00000002ff077219 */ /* 0x000fe40000011607 */
[----:B------:R-:W-:Y:S02]  /*1cd0*/  LOP3.LUT R3, R3, R0, RZ, 0xfc, !PT ;  /* 0x0000000003037212 */ /* 0x000fe400078efcff */
[----:B------:R-:W-:-:S07]  /*1ce0*/  LOP3.LUT R4, R4, R7, RZ, 0xfc, !PT ;  /* 0x0000000704047212 */ /* 0x000fce00078efcff */
.L_x_13:
[----:B------:R-:W-:Y:S01]  /*1cf0*/  IMAD.WIDE.U32 R10, R3, 0x2168c235, RZ ;  /* 0x2168c235030a7825 */ /* 0x000fe200078e00ff */
[----:B------:R-:W-:-:S03]  /*1d00*/  SHF.R.U32.HI R5, RZ, 0x1e, R5 ;  /* 0x0000001eff057819 */ /* 0x000fc60000011605 */
[----:B------:R-:W-:Y:S01]  /*1d10*/  IMAD.MOV.U32 R26, RZ, RZ, R11 ;  /* 0x000000ffff1a7224 */ /* 0x000fe200078e000b */
[----:B------:R-:W-:Y:S01]  /*1d20*/  IADD3 RZ, P1, PT, R10, R10, RZ ;  /* 0x0000000a0aff7210 */ /* 0x000fe20007f3e0ff */
[----:B------:R-:W-:Y:S01]  /*1d30*/  IMAD.MOV.U32 R27, RZ, RZ, RZ ;  /* 0x000000ffff1b7224 */ /* 0x000fe200078e00ff */
[----:B------:R-:W-:Y:S01]  /*1d40*/  LEA.HI R6, R6, R5, RZ, 0x1 ;  /* 0x0000000506067211 */ /* 0x000fe200078f08ff */
[----:B------:R-:W-:-:S04]  /*1d50*/  IMAD.HI.U32 R0, R4, -0x36f0255e, RZ ;  /* 0xc90fdaa204007827 */ /* 0x000fc800078e00ff */
[----:B------:R-:W-:-:S04]  /*1d60*/  IMAD.WIDE.U32 R2, R3, -0x36f0255e, R26 ;  /* 0xc90fdaa203027825 */ /* 0x000fc800078e001a */
[----:B------:R-:W-:-:S04]  /*1d70*/  IMAD.WIDE.U32 R2, P2, R4, 0x2168c235, R2 ;  /* 0x2168c23504027825 */ /* 0x000fc80007840002 */
[----:B------:R-:W-:Y:S01]  /*1d80*/  IMAD R4, R4, -0x36f0255e, RZ ;  /* 0xc90fdaa204047824 */ /* 0x000fe200078e02ff */
[----:B------:R-:W-:Y:S01]  /*1d90*/  IADD3.X RZ, P1, PT, R2, R2, RZ, P1, !PT ;  /* 0x0000000202ff7210 */ /* 0x000fe20000f3e4ff */
[----:B------:R-:W-:-:S03]  /*1da0*/  IMAD.X R0, RZ, RZ, R0, P2 ;  /* 0x000000ffff007224 */ /* 0x000fc600010e0600 */
[----:B------:R-:W-:-:S04]  /*1db0*/  IADD3 R4, P2, PT, R4, R3, RZ ;  /* 0x0000000304047210 */ /* 0x000fc80007f5e0ff */
[C---:B------:R-:W-:Y:S01]  /*1dc0*/  ISETP.GT.U32.AND P3, PT, R4.reuse, RZ, PT ;  /* 0x000000ff0400720c */ /* 0x040fe20003f64070 */
[----:B------:R-:W-:Y:S01]  /*1dd0*/  IMAD.X R3, RZ, RZ, R0, P2 ;  /* 0x000000ffff037224 */ /* 0x000fe200010e0600 */
[----:B------:R-:W-:-:S04]  /*1de0*/  IADD3.X R7, P2, PT, R4, R4, RZ, P1, !PT ;  /* 0x0000000404077210 */ /* 0x000fc80000f5e4ff */
[C---:B------:R-:W-:Y:S01]  /*1df0*/  ISETP.GT.AND.EX P1, PT, R3.reuse, RZ, PT, P3 ;  /* 0x000000ff0300720c */ /* 0x040fe20003f24330 */
[----:B------:R-:W-:-:S03]  /*1e00*/  IMAD.X R0, R3, 0x1, R3, P2 ;  /* 0x0000000103007824 */ /* 0x000fc600010e0603 */
[----:B------:R-:W-:Y:S02]  /*1e10*/  SEL R7, R7, R4, P1 ;  /* 0x0000000407077207 */ /* 0x000fe40000800000 */
[----:B------:R-:W-:Y:S02]  /*1e20*/  SEL R0, R0, R3, P1 ;  /* 0x0000000300007207 */ /* 0x000fe40000800000 */
[----:B------:R-:W-:Y:S02]  /*1e30*/  IADD3 R3, P2, PT, R7, 0x1, RZ ;  /* 0x0000000107037810 */ /* 0x000fe40007f5e0ff */
[----:B------:R-:W-:Y:S02]  /*1e40*/  SEL R7, RZ, 0xffffffff, !P1 ;  /* 0xffffffffff077807 */ /* 0x000fe40004800000 */
[----:B------:R-:W-:Y:S01]  /*1e50*/  LOP3.LUT P1, R25, R25, 0x80000000, RZ, 0xc0, !PT ;  /* 0x8000000019197812 */ /* 0x000fe2000782c0ff */
[----:B------:R-:W-:Y:S02]  /*1e60*/  IMAD.X R0, RZ, RZ, R0, P2 ;  /* 0x000000ffff007224 */ /* 0x000fe400010e0600 */
[----:B------:R-:W-:Y:S01]  /*1e70*/  IMAD.IADD R7, R7, 0x1, -R8 ;  /* 0x0000000107077824 */ /* 0x000fe200078e0a08 */
[----:B------:R-:W-:-:S02]  /*1e80*/  @!P0 LOP3.LUT R25, R25, 0x80000000, RZ, 0x3c, !PT ;  /* 0x8000000019198812 */ /* 0x000fc400078e3cff */
[----:B------:R-:W-:-:S04]  /*1e90*/  SHF.R.U64 R3, R3, 0xa, R0 ;  /* 0x0000000a03037819 */ /* 0x000fc80000001200 */
[----:B------:R-:W-:-:S03]  /*1ea0*/  IADD3 R3, P2, PT, R3, 0x1, RZ ;  /* 0x0000000103037810 */ /* 0x000fc60007f5e0ff */
[----:B------:R-:W-:Y:S01]  /*1eb0*/  @P1 IMAD.MOV R6, RZ, RZ, -R6 ;  /* 0x000000ffff061224 */ /* 0x000fe200078e0a06 */
[----:B------:R-:W-:-:S04]  /*1ec0*/  LEA.HI.X R0, R0, RZ, RZ, 0x16, P2 ;  /* 0x000000ff00007211 */ /* 0x000fc800010fb4ff */
[--C-:B------:R-:W-:Y:S01]  /*1ed0*/  SHF.R.U64 R2, R3, 0x1, R0.reuse ;  /* 0x0000000103027819 */ /* 0x100fe20000001200 */
[----:B------:R-:W-:Y:S01]  /*1ee0*/  IMAD.SHL.U32 R3, R7, 0x100000, RZ ;  /* 0x0010000007037824 */ /* 0x000fe200078e00ff */
[----:B------:R-:W-:Y:S02]  /*1ef0*/  SHF.R.U32.HI R0, RZ, 0x1, R0 ;  /* 0x00000001ff007819 */ /* 0x000fe40000011600 */
[----:B------:R-:W-:-:S04]  /*1f00*/  IADD3 R2, P2, P3, RZ, RZ, R2 ;  /* 0x000000ffff027210 */ /* 0x000fc80007b5e002 */
[----:B------:R-:W-:-:S04]  /*1f10*/  IADD3.X R0, PT, PT, R3, 0x3fe00000, R0, P2, P3 ;  /* 0x3fe0000003007810 */ /* 0x000fc800017e6400 */
[----:B------:R-:W-:-:S07]  /*1f20*/  LOP3.LUT R25, R0, R25, RZ, 0xfc, !PT ;  /* 0x0000001900197212 */ /* 0x000fce00078efcff */
.L_x_10:
[----:B------:R-:W-:Y:S02]  /*1f30*/  IMAD.MOV.U32 R13, RZ, RZ, 0x0 ;  /* 0x00000000ff0d7424 */ /* 0x000fe400078e00ff */
[----:B------:R-:W-:Y:S02]  /*1f40*/  IMAD.MOV.U32 R0, RZ, RZ, R6 ;  /* 0x000000ffff007224 */ /* 0x000fe400078e0006 */
[----:B------:R-:W-:Y:S01]  /*1f50*/  IMAD.MOV.U32 R3, RZ, RZ, R25 ;  /* 0x000000ffff037224 */ /* 0x000fe200078e0019 */
[----:B------:R-:W-:Y:S06]  /*1f60*/  RET.REL.NODEC R12 `(_Z25haversine_distance_kerneliPKdS0_S0_S0_Pd) ;  /* 0xffffffe00c247950 */ /* 0x000fec0003c3ffff */
.L_x_14:
[----:B------:R-:W-:-:S00]  /*1f70*/  BRA `(.L_x_14) ;  /* 0xfffffffc00fc7947 */ /* 0x000fc0000383ffff */
[----:B------:R-:W-:-:S00]  /*1f80*/  NOP ;  /* 0x0000000000007918 */ /* 0x000fc00000000000 */
[----:B------:R-:W-:-:S00]  /*1f90*/  NOP ;  /* 0x0000000000007918 */ /* 0x000fc00000000000 */
[----:B------:R-:W-:-:S00]  /*1fa0*/  NOP ;  /* 0x0000000000007918 */ /* 0x000fc00000000000 */
[----:B------:R-:W-:-:S00]  /*1fb0*/  NOP ;  /* 0x0000000000007918 */ /* 0x000fc00000000000 */
[----:B------:R-:W-:-:S00]  /*1fc0*/  NOP ;  /* 0x0000000000007918 */ /* 0x000fc00000000000 */
[----:B------:R-:W-:-:S00]  /*1fd0*/  NOP ;  /* 0x0000000000007918 */ /* 0x000fc00000000000 */
[----:B------:R-:W-:-:S00]  /*1fe0*/  NOP ;  /* 0x0000000000007918 */ /* 0x000fc00000000000 */
[----:B------:R-:W-:-:S00]  /*1ff0*/  NOP ;  /* 0x0000000000007918 */ /* 0x000fc00000000000 */
.L_x_15:


//--------------------- .nv.global.init           --------------------------
	.section	.nv.global.init,"aw",@progbits
	.align	16
.nv.global.init:
	.type		__cudart_sin_cos_coeffs,@object
	.size		__cudart_sin_cos_coeffs,(__cudart_i2opi_d - __cudart_sin_cos_coeffs)
__cudart_sin_cos_coeffs:
        /*0000*/ 	.byte	0x46, 0xd2, 0xb0, 0x2c, 0xf1, 0xe5, 0x5a, 0xbe, 0x92, 0xe3, 0xac, 0x69, 0xe3, 0x1d, 0xc7, 0x3e
        /*0010*/ 	.byte	0xa1, 0x62, 0xdb, 0x19, 0xa0, 0x01, 0x2a, 0xbf, 0x18, 0x08, 0x11, 0x11, 0x11, 0x11, 0x81, 0x3f
        /*0020*/ 	.byte	0x54, 0x55, 0x55, 0x55, 0x55, 0x55, 0xc5, 0xbf, 0x00, 0x00, 0x00, 0x00, 0x00, 0x00, 0x00, 0x00
        /*0030*/ 	.byte	0x00, 0x00, 0x00, 0x00, 0x00, 0x00, 0x00, 0x00, 0x64, 0x81, 0xfd, 0x20, 0x83, 0xff, 0xa8, 0xbd
        /*0040*/ 	.byte	0x28, 0x85, 0xef, 0xc1, 0xa7, 0xee, 0x21, 0x3e, 0xd9, 0xe6, 0x06, 0x8e, 0x4f, 0x7e, 0x92, 0xbe
        /*0050*/ 	.byte	0xe9, 0xbc, 0xdd, 0x19, 0xa0, 0x01, 0xfa, 0x3e, 0x47, 0x5d, 0xc1, 0x16, 0x6c, 0xc1, 0x56, 0xbf
        /*0060*/ 	.byte	0x51, 0x55, 0x55, 0x55, 0x55, 0x55, 0xa5, 0x3f, 0x00, 0x00, 0x00, 0x00, 0x00, 0x00, 0xe0, 0xbf
        /*0070*/ 	.byte	0x00, 0x00, 0x00, 0x00, 0x00, 0x00, 0xf0, 0x3f, 0x00, 0x00, 0x00, 0x00, 0x00, 0x00, 0x00, 0x00
	.type		__cudart_i2opi_d,@object
	.size		__cudart_i2opi_d,(.L_0 - __cudart_i2opi_d)
__cudart_i2opi_d:
        /* <DEDUP_REMOVED lines=9> */
.L_0:


//--------------------- .nv.shared.reserved.0     --------------------------
	.section	.nv.shared.reserved.0,"aw",@nobits
	.weak		__nv_reservedSMEM_offset_0_alias
	.size		__nv_reservedSMEM_offset_0_alias, 0, 64
	.other		__nv_reservedSMEM_offset_0_alias,@"STO_CUDA_RESERVED_SHARED STV_DEFAULT"
__nv_reservedSMEM_offset_0_alias:
	.zero		0
	.zero		64


//--------------------- .nv.constant0._Z25haversine_distance_kerneliPKdS0_S0_S0_Pd --------------------------
	.section	.nv.constant0._Z25haversine_distance_kerneliPKdS0_S0_S0_Pd,"a",@progbits
	.sectionflags	@""
	.align	4
.nv.constant0._Z25haversine_distance_kerneliPKdS0_S0_S0_Pd:
	.zero		944


//--------------------- SYMBOLS --------------------------

	.type		.nv.reservedSmem.offset0,@object
	.size		.nv.reservedSmem.offset0,0x4
